//
// Generated by NVIDIA NVVM Compiler
//
// Compiler Build ID: CL-36424714
// Cuda compilation tools, release 13.0, V13.0.88
// Based on NVVM 20.0.0
//

.version 9.0
.target sm_100
.address_size 64

	// .globl	_ZN4aicf4cuda23adam_step_f32_kernel_v1EPfPKfS1_S1_lffffS3_S3_
// _ZZN4aicf4cuda23adam_step_f32_kernel_v1EPfPKfS1_S1_lffffS3_S3_E9s_bc1_inv has been demoted
// _ZZN4aicf4cuda23adam_step_f32_kernel_v1EPfPKfS1_S1_lffffS3_S3_E9s_bc2_inv has been demoted
// _ZZN4aicf4cuda23adam_step_f32_kernel_v2EPfPKfS3_S3_S1_S1_lffffS3_S3_E9s_bc1_inv has been demoted
// _ZZN4aicf4cuda23adam_step_f32_kernel_v2EPfPKfS3_S3_S1_S1_lffffS3_S3_E9s_bc2_inv has been demoted

.visible .entry _ZN4aicf4cuda23adam_step_f32_kernel_v1EPfPKfS1_S1_lffffS3_S3_(
	.param .u64 .ptr .align 1 _ZN4aicf4cuda23adam_step_f32_kernel_v1EPfPKfS1_S1_lffffS3_S3__param_0,
	.param .u64 .ptr .align 1 _ZN4aicf4cuda23adam_step_f32_kernel_v1EPfPKfS1_S1_lffffS3_S3__param_1,
	.param .u64 .ptr .align 1 _ZN4aicf4cuda23adam_step_f32_kernel_v1EPfPKfS1_S1_lffffS3_S3__param_2,
	.param .u64 .ptr .align 1 _ZN4aicf4cuda23adam_step_f32_kernel_v1EPfPKfS1_S1_lffffS3_S3__param_3,
	.param .u64 _ZN4aicf4cuda23adam_step_f32_kernel_v1EPfPKfS1_S1_lffffS3_S3__param_4,
	.param .f32 _ZN4aicf4cuda23adam_step_f32_kernel_v1EPfPKfS1_S1_lffffS3_S3__param_5,
	.param .f32 _ZN4aicf4cuda23adam_step_f32_kernel_v1EPfPKfS1_S1_lffffS3_S3__param_6,
	.param .f32 _ZN4aicf4cuda23adam_step_f32_kernel_v1EPfPKfS1_S1_lffffS3_S3__param_7,
	.param .f32 _ZN4aicf4cuda23adam_step_f32_kernel_v1EPfPKfS1_S1_lffffS3_S3__param_8,
	.param .u64 .ptr .align 1 _ZN4aicf4cuda23adam_step_f32_kernel_v1EPfPKfS1_S1_lffffS3_S3__param_9,
	.param .u64 .ptr .align 1 _ZN4aicf4cuda23adam_step_f32_kernel_v1EPfPKfS1_S1_lffffS3_S3__param_10
)
{
	.reg .pred 	%p<3>;
	.reg .b32 	%r<4>;
	.reg .b32 	%f<28>;
	.reg .b64 	%rd<22>;
	// demoted variable
	.shared .align 4 .f32 _ZZN4aicf4cuda23adam_step_f32_kernel_v1EPfPKfS1_S1_lffffS3_S3_E9s_bc1_inv;
	// demoted variable
	.shared .align 4 .f32 _ZZN4aicf4cuda23adam_step_f32_kernel_v1EPfPKfS1_S1_lffffS3_S3_E9s_bc2_inv;
	ld.param.u64 	%rd2, [_ZN4aicf4cuda23adam_step_f32_kernel_v1EPfPKfS1_S1_lffffS3_S3__param_0];
	ld.param.u64 	%rd3, [_ZN4aicf4cuda23adam_step_f32_kernel_v1EPfPKfS1_S1_lffffS3_S3__param_1];
	ld.param.u64 	%rd4, [_ZN4aicf4cuda23adam_step_f32_kernel_v1EPfPKfS1_S1_lffffS3_S3__param_2];
	ld.param.u64 	%rd5, [_ZN4aicf4cuda23adam_step_f32_kernel_v1EPfPKfS1_S1_lffffS3_S3__param_3];
	ld.param.u64 	%rd6, [_ZN4aicf4cuda23adam_step_f32_kernel_v1EPfPKfS1_S1_lffffS3_S3__param_4];
	ld.param.f32 	%f1, [_ZN4aicf4cuda23adam_step_f32_kernel_v1EPfPKfS1_S1_lffffS3_S3__param_5];
	ld.param.f32 	%f2, [_ZN4aicf4cuda23adam_step_f32_kernel_v1EPfPKfS1_S1_lffffS3_S3__param_6];
	ld.param.f32 	%f3, [_ZN4aicf4cuda23adam_step_f32_kernel_v1EPfPKfS1_S1_lffffS3_S3__param_7];
	ld.param.f32 	%f4, [_ZN4aicf4cuda23adam_step_f32_kernel_v1EPfPKfS1_S1_lffffS3_S3__param_8];
	ld.param.u64 	%rd7, [_ZN4aicf4cuda23adam_step_f32_kernel_v1EPfPKfS1_S1_lffffS3_S3__param_9];
	ld.param.u64 	%rd8, [_ZN4aicf4cuda23adam_step_f32_kernel_v1EPfPKfS1_S1_lffffS3_S3__param_10];
	mov.u32 	%r1, %tid.x;
	setp.ne.s32 	%p1, %r1, 0;
	@%p1 bra 	$L__BB0_2;
	cvta.to.global.u64 	%rd9, %rd7;
	cvta.to.global.u64 	%rd10, %rd8;
	ld.global.nc.f32 	%f5, [%rd9];
	st.shared.f32 	[_ZZN4aicf4cuda23adam_step_f32_kernel_v1EPfPKfS1_S1_lffffS3_S3_E9s_bc1_inv], %f5;
	ld.global.nc.f32 	%f6, [%rd10];
	st.shared.f32 	[_ZZN4aicf4cuda23adam_step_f32_kernel_v1EPfPKfS1_S1_lffffS3_S3_E9s_bc2_inv], %f6;
$L__BB0_2:
	bar.sync 	0;
	mov.u32 	%r2, %ctaid.x;
	mov.u32 	%r3, %ntid.x;
	mul.wide.u32 	%rd11, %r2, %r3;
	cvt.u64.u32 	%rd12, %r1;
	add.s64 	%rd1, %rd11, %rd12;
	setp.ge.s64 	%p2, %rd1, %rd6;
	@%p2 bra 	$L__BB0_4;
	cvta.to.global.u64 	%rd13, %rd3;
	shl.b64 	%rd14, %rd1, 2;
	add.s64 	%rd15, %rd13, %rd14;
	ld.global.nc.f32 	%f7, [%rd15];
	cvta.to.global.u64 	%rd16, %rd4;
	add.s64 	%rd17, %rd16, %rd14;
	ld.global.f32 	%f8, [%rd17];
	cvta.to.global.u64 	%rd18, %rd5;
	add.s64 	%rd19, %rd18, %rd14;
	ld.global.f32 	%f9, [%rd19];
	mul.f32 	%f10, %f2, %f8;
	mov.f32 	%f11, 0f3F800000;
	sub.f32 	%f12, %f11, %f2;
	fma.rn.f32 	%f13, %f12, %f7, %f10;
	mul.f32 	%f14, %f3, %f9;
	sub.f32 	%f15, %f11, %f3;
	mul.f32 	%f16, %f7, %f7;
	fma.rn.f32 	%f17, %f15, %f16, %f14;
	ld.shared.f32 	%f18, [_ZZN4aicf4cuda23adam_step_f32_kernel_v1EPfPKfS1_S1_lffffS3_S3_E9s_bc1_inv];
	mul.f32 	%f19, %f13, %f18;
	ld.shared.f32 	%f20, [_ZZN4aicf4cuda23adam_step_f32_kernel_v1EPfPKfS1_S1_lffffS3_S3_E9s_bc2_inv];
	mul.f32 	%f21, %f17, %f20;
	sqrt.rn.f32 	%f22, %f21;
	add.f32 	%f23, %f4, %f22;
	cvta.to.global.u64 	%rd20, %rd2;
	add.s64 	%rd21, %rd20, %rd14;
	ld.global.f32 	%f24, [%rd21];
	div.rn.f32 	%f25, %f19, %f23;
	mul.f32 	%f26, %f1, %f25;
	sub.f32 	%f27, %f24, %f26;
	st.global.f32 	[%rd21], %f27;
	st.global.f32 	[%rd17], %f13;
	st.global.f32 	[%rd19], %f17;
$L__BB0_4:
	ret;

}
	// .globl	_ZN4aicf4cuda23adam_step_f32_kernel_v2EPfPKfS3_S3_S1_S1_lffffS3_S3_
.visible .entry _ZN4aicf4cuda23adam_step_f32_kernel_v2EPfPKfS3_S3_S1_S1_lffffS3_S3_(
	.param .u64 .ptr .align 1 _ZN4aicf4cuda23adam_step_f32_kernel_v2EPfPKfS3_S3_S1_S1_lffffS3_S3__param_0,
	.param .u64 .ptr .align 1 _ZN4aicf4cuda23adam_step_f32_kernel_v2EPfPKfS3_S3_S1_S1_lffffS3_S3__param_1,
	.param .u64 .ptr .align 1 _ZN4aicf4cuda23adam_step_f32_kernel_v2EPfPKfS3_S3_S1_S1_lffffS3_S3__param_2,
	.param .u64 .ptr .align 1 _ZN4aicf4cuda23adam_step_f32_kernel_v2EPfPKfS3_S3_S1_S1_lffffS3_S3__param_3,
	.param .u64 .ptr .align 1 _ZN4aicf4cuda23adam_step_f32_kernel_v2EPfPKfS3_S3_S1_S1_lffffS3_S3__param_4,
	.param .u64 .ptr .align 1 _ZN4aicf4cuda23adam_step_f32_kernel_v2EPfPKfS3_S3_S1_S1_lffffS3_S3__param_5,
	.param .u64 _ZN4aicf4cuda23adam_step_f32_kernel_v2EPfPKfS3_S3_S1_S1_lffffS3_S3__param_6,
	.param .f32 _ZN4aicf4cuda23adam_step_f32_kernel_v2EPfPKfS3_S3_S1_S1_lffffS3_S3__param_7,
	.param .f32 _ZN4aicf4cuda23adam_step_f32_kernel_v2EPfPKfS3_S3_S1_S1_lffffS3_S3__param_8,
	.param .f32 _ZN4aicf4cuda23adam_step_f32_kernel_v2EPfPKfS3_S3_S1_S1_lffffS3_S3__param_9,
	.param .f32 _ZN4aicf4cuda23adam_step_f32_kernel_v2EPfPKfS3_S3_S1_S1_lffffS3_S3__param_10,
	.param .u64 .ptr .align 1 _ZN4aicf4cuda23adam_step_f32_kernel_v2EPfPKfS3_S3_S1_S1_lffffS3_S3__param_11,
	.param .u64 .ptr .align 1 _ZN4aicf4cuda23adam_step_f32_kernel_v2EPfPKfS3_S3_S1_S1_lffffS3_S3__param_12
)
{
	.reg .pred 	%p<3>;
	.reg .b32 	%r<4>;
	.reg .b32 	%f<28>;
	.reg .b64 	%rd<28>;
	// demoted variable
	.shared .align 4 .f32 _ZZN4aicf4cuda23adam_step_f32_kernel_v2EPfPKfS3_S3_S1_S1_lffffS3_S3_E9s_bc1_inv;
	// demoted variable
	.shared .align 4 .f32 _ZZN4aicf4cuda23adam_step_f32_kernel_v2EPfPKfS3_S3_S1_S1_lffffS3_S3_E9s_bc2_inv;
	ld.param.u64 	%rd2, [_ZN4aicf4cuda23adam_step_f32_kernel_v2EPfPKfS3_S3_S1_S1_lffffS3_S3__param_0];
	ld.param.u64 	%rd3, [_ZN4aicf4cuda23adam_step_f32_kernel_v2EPfPKfS3_S3_S1_S1_lffffS3_S3__param_1];
	ld.param.u64 	%rd4, [_ZN4aicf4cuda23adam_step_f32_kernel_v2EPfPKfS3_S3_S1_S1_lffffS3_S3__param_2];
	ld.param.u64 	%rd5, [_ZN4aicf4cuda23adam_step_f32_kernel_v2EPfPKfS3_S3_S1_S1_lffffS3_S3__param_3];
	ld.param.u64 	%rd6, [_ZN4aicf4cuda23adam_step_f32_kernel_v2EPfPKfS3_S3_S1_S1_lffffS3_S3__param_4];
	ld.param.u64 	%rd7, [_ZN4aicf4cuda23adam_step_f32_kernel_v2EPfPKfS3_S3_S1_S1_lffffS3_S3__param_5];
	ld.param.u64 	%rd8, [_ZN4aicf4cuda23adam_step_f32_kernel_v2EPfPKfS3_S3_S1_S1_lffffS3_S3__param_6];
	ld.param.f32 	%f1, [_ZN4aicf4cuda23adam_step_f32_kernel_v2EPfPKfS3_S3_S1_S1_lffffS3_S3__param_7];
	ld.param.f32 	%f2, [_ZN4aicf4cuda23adam_step_f32_kernel_v2EPfPKfS3_S3_S1_S1_lffffS3_S3__param_8];
	ld.param.f32 	%f3, [_ZN4aicf4cuda23adam_step_f32_kernel_v2EPfPKfS3_S3_S1_S1_lffffS3_S3__param_9];
	ld.param.f32 	%f4, [_ZN4aicf4cuda23adam_step_f32_kernel_v2EPfPKfS3_S3_S1_S1_lffffS3_S3__param_10];
	ld.param.u64 	%rd9, [_ZN4aicf4cuda23adam_step_f32_kernel_v2EPfPKfS3_S3_S1_S1_lffffS3_S3__param_11];
	ld.param.u64 	%rd10, [_ZN4aicf4cuda23adam_step_f32_kernel_v2EPfPKfS3_S3_S1_S1_lffffS3_S3__param_12];
	mov.u32 	%r1, %tid.x;
	setp.ne.s32 	%p1, %r1, 0;
	@%p1 bra 	$L__BB1_2;
	cvta.to.global.u64 	%rd11, %rd9;
	cvta.to.global.u64 	%rd12, %rd10;
	ld.global.nc.f32 	%f5, [%rd11];
	st.shared.f32 	[_ZZN4aicf4cuda23adam_step_f32_kernel_v2EPfPKfS3_S3_S1_S1_lffffS3_S3_E9s_bc1_inv], %f5;
	ld.global.nc.f32 	%f6, [%rd12];
	st.shared.f32 	[_ZZN4aicf4cuda23adam_step_f32_kernel_v2EPfPKfS3_S3_S1_S1_lffffS3_S3_E9s_bc2_inv], %f6;
$L__BB1_2:
	bar.sync 	0;
	mov.u32 	%r2, %ctaid.x;
	mov.u32 	%r3, %ntid.x;
	mul.wide.u32 	%rd13, %r2, %r3;
	cvt.u64.u32 	%rd14, %r1;
	add.s64 	%rd1, %rd13, %rd14;
	setp.ge.s64 	%p2, %rd1, %rd8;
	@%p2 bra 	$L__BB1_4;
	cvta.to.global.u64 	%rd15, %rd3;
	shl.b64 	%rd16, %rd1, 2;
	add.s64 	%rd17, %rd15, %rd16;
	ld.global.nc.f32 	%f7, [%rd17];
	cvta.to.global.u64 	%rd18, %rd4;
	add.s64 	%rd19, %rd18, %rd16;
	ld.global.nc.f32 	%f8, [%rd19];
	cvta.to.global.u64 	%rd20, %rd5;
	add.s64 	%rd21, %rd20, %rd16;
	ld.global.nc.f32 	%f9, [%rd21];
	mul.f32 	%f10, %f2, %f8;
	mov.f32 	%f11, 0f3F800000;
	sub.f32 	%f12, %f11, %f2;
	fma.rn.f32 	%f13, %f12, %f7, %f10;
	mul.f32 	%f14, %f3, %f9;
	sub.f32 	%f15, %f11, %f3;
	mul.f32 	%f16, %f7, %f7;
	fma.rn.f32 	%f17, %f15, %f16, %f14;
	ld.shared.f32 	%f18, [_ZZN4aicf4cuda23adam_step_f32_kernel_v2EPfPKfS3_S3_S1_S1_lffffS3_S3_E9s_bc1_inv];
	mul.f32 	%f19, %f13, %f18;
	ld.shared.f32 	%f20, [_ZZN4aicf4cuda23adam_step_f32_kernel_v2EPfPKfS3_S3_S1_S1_lffffS3_S3_E9s_bc2_inv];
	mul.f32 	%f21, %f17, %f20;
	sqrt.rn.f32 	%f22, %f21;
	add.f32 	%f23, %f4, %f22;
	cvta.to.global.u64 	%rd22, %rd2;
	add.s64 	%rd23, %rd22, %rd16;
	ld.global.f32 	%f24, [%rd23];
	div.rn.f32 	%f25, %f19, %f23;
	mul.f32 	%f26, %f1, %f25;
	sub.f32 	%f27, %f24, %f26;
	st.global.f32 	[%rd23], %f27;
	cvta.to.global.u64 	%rd24, %rd6;
	add.s64 	%rd25, %rd24, %rd16;
	st.global.f32 	[%rd25], %f13;
	cvta.to.global.u64 	%rd26, %rd7;
	add.s64 	%rd27, %rd26, %rd16;
	st.global.f32 	[%rd27], %f17;
$L__BB1_4:
	ret;

}


// ===== COMPILED SASS (sm_100) =====

	.target	sm_100

	.elftype	@"ET_EXEC"


//--------------------- .note.nv.tkinfo           --------------------------
	.section	.note.nv.tkinfo,"",@"SHT_NOTE"
	.sectionflags	@"SHF_NOTE_NV_TKINFO"
	.tkinfo
        /*0018*/ 	.word	0x00000002
        /*0030*/ 	.string	""
        /*0030*/ 	.string	"ptxas"
        /*0030*/ 	.string	"Cuda compilation tools, release 13.0, V13.0.88"
        /*0030*/ 	.string	"Build cuda_13.0.r13.0/compiler.36424714_0"
        /*0030*/ 	.string	"-arch sm_100 -m 64 "



//--------------------- .note.nv.cuinfo           --------------------------
	.section	.note.nv.cuinfo,"",@"SHT_NOTE"
	.sectionflags	@"SHF_NOTE_NV_CUINFO"
        /*0018*/ 	.short	0x0002
        /*001a*/ 	.short	0x0064
        /*001c*/ 	.short	0x0082
	.zero		2


//--------------------- .nv.info                  --------------------------
	.section	.nv.info,"",@"SHT_CUDA_INFO"
	.align	4


	//----- nvinfo : EIATTR_REGCOUNT
	.align		4
        /*0000*/ 	.byte	0x04, 0x2f
        /*0002*/ 	.short	(.L_1 - .L_0)
	.align		4
.L_0:
        /*0004*/ 	.word	index@(_ZN4aicf4cuda23adam_step_f32_kernel_v1EPfPKfS1_S1_lffffS3_S3_)
        /*0008*/ 	.word	0x00000016


	//----- nvinfo : EIATTR_FRAME_SIZE
	.align		4
.L_1:
        /*000c*/ 	.byte	0x04, 0x11
        /*000e*/ 	.short	(.L_3 - .L_2)
	.align		4
.L_2:
        /*0010*/ 	.word	index@($__internal_3_$__cuda_sm3x_div_rn_noftz_f32_slowpath)
        /*0014*/ 	.word	0x00000000


	//----- nvinfo : EIATTR_FRAME_SIZE
	.align		4
.L_3:
        /*0018*/ 	.byte	0x04, 0x11
        /*001a*/ 	.short	(.L_5 - .L_4)
	.align		4
.L_4:
        /*001c*/ 	.word	index@($__internal_2_$__cuda_sm20_sqrt_rn_f32_slowpath)
        /*0020*/ 	.word	0x00000000


	//----- nvinfo : EIATTR_FRAME_SIZE
	.align		4
.L_5:
        /*0024*/ 	.byte	0x04, 0x11
        /*0026*/ 	.short	(.L_7 - .L_6)
	.align		4
.L_6:
        /*0028*/ 	.word	index@(_ZN4aicf4cuda23adam_step_f32_kernel_v1EPfPKfS1_S1_lffffS3_S3_)
        /*002c*/ 	.word	0x00000000


	//----- nvinfo : EIATTR_REGCOUNT
	.align		4
.L_7:
        /*0030*/ 	.byte	0x04, 0x2f
        /*0032*/ 	.short	(.L_9 - .L_8)
	.align		4
.L_8:
        /*0034*/ 	.word	index@(_ZN4aicf4cuda23adam_step_f32_kernel_v2EPfPKfS3_S3_S1_S1_lffffS3_S3_)
        /*0038*/ 	.word	0x00000016


	//----- nvinfo : EIATTR_FRAME_SIZE
	.align		4
.L_9:
        /*003c*/ 	.byte	0x04, 0x11
        /*003e*/ 	.short	(.L_11 - .L_10)
	.align		4
.L_10:
        /*0040*/ 	.word	index@($__internal_1_$__cuda_sm3x_div_rn_noftz_f32_slowpath)
        /*0044*/ 	.word	0x00000000


	//----- nvinfo : EIATTR_FRAME_SIZE
	.align		4
.L_11:
        /*0048*/ 	.byte	0x04, 0x11
        /*004a*/ 	.short	(.L_13 - .L_12)
	.align		4
.L_12:
        /*004c*/ 	.word	index@($__internal_0_$__cuda_sm20_sqrt_rn_f32_slowpath)
        /*0050*/ 	.word	0x00000000


	//----- nvinfo : EIATTR_FRAME_SIZE
	.align		4
.L_13:
        /*0054*/ 	.byte	0x04, 0x11
        /*0056*/ 	.short	(.L_15 - .L_14)
	.align		4
.L_14:
        /*0058*/ 	.word	index@(_ZN4aicf4cuda23adam_step_f32_kernel_v2EPfPKfS3_S3_S1_S1_lffffS3_S3_)
        /*005c*/ 	.word	0x00000000


	//----- nvinfo : EIATTR_MIN_STACK_SIZE
	.align		4
.L_15:
        /*0060*/ 	.byte	0x04, 0x12
        /*0062*/ 	.short	(.L_17 - .L_16)
	.align		4
.L_16:
        /*0064*/ 	.word	index@(_ZN4aicf4cuda23adam_step_f32_kernel_v2EPfPKfS3_S3_S1_S1_lffffS3_S3_)
        /*0068*/ 	.word	0x00000000


	//----- nvinfo : EIATTR_MIN_STACK_SIZE
	.align		4
.L_17:
        /*006c*/ 	.byte	0x04, 0x12
        /*006e*/ 	.short	(.L_19 - .L_18)
	.align		4
.L_18:
        /*0070*/ 	.word	index@(_ZN4aicf4cuda23adam_step_f32_kernel_v1EPfPKfS1_S1_lffffS3_S3_)
        /*0074*/ 	.word	0x00000000
.L_19:


//--------------------- .nv.compat                --------------------------
	.section	.nv.compat,"",@"SHT_CUDA_COMPAT_INFO"
	.align	4
        /*0000*/ 	.byte	0x02, 0x09, 0x00, 0x00, 0x02, 0x02, 0x01, 0x00, 0x02, 0x05, 0x05, 0x00, 0x03, 0x07, 0x01, 0x01
        /*0010*/ 	.byte	0x02, 0x03, 0x00, 0x00, 0x02, 0x06, 0x01, 0x00, 0x04, 0x0b, 0x08, 0x00, 0x01, 0x00, 0x00, 0x00
        /*0020*/ 	.byte	0x00, 0x00, 0x00, 0x00


//--------------------- .nv.info._ZN4aicf4cuda23adam_step_f32_kernel_v2EPfPKfS3_S3_S1_S1_lffffS3_S3_ --------------------------
	.section	.nv.info._ZN4aicf4cuda23adam_step_f32_kernel_v2EPfPKfS3_S3_S1_S1_lffffS3_S3_,"",@"SHT_CUDA_INFO"
	.sectionflags	@""
	.align	4


	//----- nvinfo : EIATTR_CUDA_API_VERSION
	.align		4
        /*0000*/ 	.byte	0x04, 0x37
        /*0002*/ 	.short	(.L_21 - .L_20)
.L_20:
        /*0004*/ 	.word	0x00000082


	//----- nvinfo : EIATTR_KPARAM_INFO
	.align		4
.L_21:
        /*0008*/ 	.byte	0x04, 0x17
        /*000a*/ 	.short	(.L_23 - .L_22)
.L_22:
        /*000c*/ 	.word	0x00000000
        /*0010*/ 	.short	0x000c
        /*0012*/ 	.short	0x0050
        /*0014*/ 	.byte	0x00, 0xf5, 0x21, 0x00


	//----- nvinfo : EIATTR_KPARAM_INFO
	.align		4
.L_23:
        /*0018*/ 	.byte	0x04, 0x17
        /*001a*/ 	.short	(.L_25 - .L_24)
.L_24:
        /*001c*/ 	.word	0x00000000
        /*0020*/ 	.short	0x000b
        /*0022*/ 	.short	0x0048
        /*0024*/ 	.byte	0x00, 0xf5, 0x21, 0x00


	//----- nvinfo : EIATTR_KPARAM_INFO
	.align		4
.L_25:
        /*0028*/ 	.byte	0x04, 0x17
        /*002a*/ 	.short	(.L_27 - .L_26)
.L_26:
        /*002c*/ 	.word	0x00000000
        /*0030*/ 	.short	0x000a
        /*0032*/ 	.short	0x0044
        /*0034*/ 	.byte	0x00, 0xf0, 0x11, 0x00


	//----- nvinfo : EIATTR_KPARAM_INFO
	.align		4
.L_27:
        /*0038*/ 	.byte	0x04, 0x17
        /*003a*/ 	.short	(.L_29 - .L_28)
.L_28:
        /*003c*/ 	.word	0x00000000
        /*0040*/ 	.short	0x0009
        /*0042*/ 	.short	0x0040
        /*0044*/ 	.byte	0x00, 0xf0, 0x11, 0x00


	//----- nvinfo : EIATTR_KPARAM_INFO
	.align		4
.L_29:
        /*0048*/ 	.byte	0x04, 0x17
        /*004a*/ 	.short	(.L_31 - .L_30)
.L_30:
        /*004c*/ 	.word	0x00000000
        /*0050*/ 	.short	0x0008
        /*0052*/ 	.short	0x003c
        /*0054*/ 	.byte	0x00, 0xf0, 0x11, 0x00


	//----- nvinfo : EIATTR_KPARAM_INFO
	.align		4
.L_31:
        /*0058*/ 	.byte	0x04, 0x17
        /*005a*/ 	.short	(.L_33 - .L_32)
.L_32:
        /*005c*/ 	.word	0x00000000
        /*0060*/ 	.short	0x0007
        /*0062*/ 	.short	0x0038
        /*0064*/ 	.byte	0x00, 0xf0, 0x11, 0x00


	//----- nvinfo : EIATTR_KPARAM_INFO
	.align		4
.L_33:
        /*0068*/ 	.byte	0x04, 0x17
        /*006a*/ 	.short	(.L_35 - .L_34)
.L_34:
        /*006c*/ 	.word	0x00000000
        /*0070*/ 	.short	0x0006
        /*0072*/ 	.short	0x0030
        /*0074*/ 	.byte	0x00, 0xf0, 0x21, 0x00


	//----- nvinfo : EIATTR_KPARAM_INFO
	.align		4
.L_35:
        /*0078*/ 	.byte	0x04, 0x17
        /*007a*/ 	.short	(.L_37 - .L_36)
.L_36:
        /*007c*/ 	.word	0x00000000
        /*0080*/ 	.short	0x0005
        /*0082*/ 	.short	0x0028
        /*0084*/ 	.byte	0x00, 0xf5, 0x21, 0x00


	//----- nvinfo : EIATTR_KPARAM_INFO
	.align		4
.L_37:
        /*0088*/ 	.byte	0x04, 0x17
        /*008a*/ 	.short	(.L_39 - .L_38)
.L_38:
        /*008c*/ 	.word	0x00000000
        /*0090*/ 	.short	0x0004
        /*0092*/ 	.short	0x0020
        /*0094*/ 	.byte	0x00, 0xf5, 0x21, 0x00


	//----- nvinfo : EIATTR_KPARAM_INFO
	.align		4
.L_39:
        /*0098*/ 	.byte	0x04, 0x17
        /*009a*/ 	.short	(.L_41 - .L_40)
.L_40:
        /*009c*/ 	.word	0x00000000
        /*00a0*/ 	.short	0x0003
        /*00a2*/ 	.short	0x0018
        /*00a4*/ 	.byte	0x00, 0xf5, 0x21, 0x00


	//----- nvinfo : EIATTR_KPARAM_INFO
	.align		4
.L_41:
        /*00a8*/ 	.byte	0x04, 0x17
        /*00aa*/ 	.short	(.L_43 - .L_42)
.L_42:
        /*00ac*/ 	.word	0x00000000
        /*00b0*/ 	.short	0x0002
        /*00b2*/ 	.short	0x0010
        /*00b4*/ 	.byte	0x00, 0xf5, 0x21, 0x00


	//----- nvinfo : EIATTR_KPARAM_INFO
	.align		4
.L_43:
        /*00b8*/ 	.byte	0x04, 0x17
        /*00ba*/ 	.short	(.L_45 - .L_44)
.L_44:
        /*00bc*/ 	.word	0x00000000
        /*00c0*/ 	.short	0x0001
        /*00c2*/ 	.short	0x0008
        /*00c4*/ 	.byte	0x00, 0xf5, 0x21, 0x00


	//----- nvinfo : EIATTR_KPARAM_INFO
	.align		4
.L_45:
        /*00c8*/ 	.byte	0x04, 0x17
        /*00ca*/ 	.short	(.L_47 - .L_46)
.L_46:
        /*00cc*/ 	.word	0x00000000
        /*00d0*/ 	.short	0x0000
        /*00d2*/ 	.short	0x0000
        /*00d4*/ 	.byte	0x00, 0xf5, 0x21, 0x00


	//----- nvinfo : EIATTR_SPARSE_MMA_MASK
	.align		4
.L_47:
        /*00d8*/ 	.byte	0x03, 0x50
        /*00da*/ 	.short	0x0000


	//----- nvinfo : EIATTR_MAXREG_COUNT
	.align		4
        /*00dc*/ 	.byte	0x03, 0x1b
        /*00de*/ 	.short	0x00ff


	//----- nvinfo : EIATTR_NUM_BARRIERS
	.align		4
        /*00e0*/ 	.byte	0x02, 0x4c
        /*00e2*/ 	.byte	0x01
	.zero		1


	//----- nvinfo : EIATTR_MERCURY_ISA_VERSION
	.align		4
        /*00e4*/ 	.byte	0x03, 0x5f
        /*00e6*/ 	.short	0x0101


	//----- nvinfo : EIATTR_VRC_CTA_INIT_COUNT
	.align		4
        /*00e8*/ 	.byte	0x02, 0x4a
	.zero		1
	.zero		1


	//----- nvinfo : EIATTR_EXIT_INSTR_OFFSETS
	.align		4
        /*00ec*/ 	.byte	0x04, 0x1c
        /*00ee*/ 	.short	(.L_49 - .L_48)


	//   ....[0]....
.L_48:
        /*00f0*/ 	.word	0x00000140


	//   ....[1]....
        /*00f4*/ 	.word	0x000005c0


	//----- nvinfo : EIATTR_CRS_STACK_SIZE
	.align		4
.L_49:
        /*00f8*/ 	.byte	0x04, 0x1e
        /*00fa*/ 	.short	(.L_51 - .L_50)
.L_50:
        /*00fc*/ 	.word	0x00000000


	//----- nvinfo : EIATTR_CBANK_PARAM_SIZE
	.align		4
.L_51:
        /*0100*/ 	.byte	0x03, 0x19
        /*0102*/ 	.short	0x0058


	//----- nvinfo : EIATTR_PARAM_CBANK
	.align		4
        /*0104*/ 	.byte	0x04, 0x0a
        /*0106*/ 	.short	(.L_53 - .L_52)
	.align		4
.L_52:
        /*0108*/ 	.word	index@(.nv.constant0._ZN4aicf4cuda23adam_step_f32_kernel_v2EPfPKfS3_S3_S1_S1_lffffS3_S3_)
        /*010c*/ 	.short	0x0380
        /*010e*/ 	.short	0x0058


	//----- nvinfo : EIATTR_SW_WAR
	.align		4
.L_53:
        /*0110*/ 	.byte	0x04, 0x36
        /*0112*/ 	.short	(.L_55 - .L_54)
.L_54:
        /*0114*/ 	.word	0x00000008
.L_55:


//--------------------- .nv.info._ZN4aicf4cuda23adam_step_f32_kernel_v1EPfPKfS1_S1_lffffS3_S3_ --------------------------
	.section	.nv.info._ZN4aicf4cuda23adam_step_f32_kernel_v1EPfPKfS1_S1_lffffS3_S3_,"",@"SHT_CUDA_INFO"
	.sectionflags	@""
	.align	4


	//----- nvinfo : EIATTR_CUDA_API_VERSION
	.align		4
        /*0000*/ 	.byte	0x04, 0x37
        /*0002*/ 	.short	(.L_57 - .L_56)
.L_56:
        /*0004*/ 	.word	0x00000082


	//----- nvinfo : EIATTR_KPARAM_INFO
	.align		4
.L_57:
        /*0008*/ 	.byte	0x04, 0x17
        /*000a*/ 	.short	(.L_59 - .L_58)
.L_58:
        /*000c*/ 	.word	0x00000000
        /*0010*/ 	.short	0x000a
        /*0012*/ 	.short	0x0040
        /*0014*/ 	.byte	0x00, 0xf5, 0x21, 0x00


	//----- nvinfo : EIATTR_KPARAM_INFO
	.align		4
.L_59:
        /*0018*/ 	.byte	0x04, 0x17
        /*001a*/ 	.short	(.L_61 - .L_60)
.L_60:
        /*001c*/ 	.word	0x00000000
        /*0020*/ 	.short	0x0009
        /*0022*/ 	.short	0x0038
        /*0024*/ 	.byte	0x00, 0xf5, 0x21, 0x00


	//----- nvinfo : EIATTR_KPARAM_INFO
	.align		4
.L_61:
        /*0028*/ 	.byte	0x04, 0x17
        /*002a*/ 	.short	(.L_63 - .L_62)
.L_62:
        /*002c*/ 	.word	0x00000000
        /*0030*/ 	.short	0x0008
        /*0032*/ 	.short	0x0034
        /*0034*/ 	.byte	0x00, 0xf0, 0x11, 0x00


	//----- nvinfo : EIATTR_KPARAM_INFO
	.align		4
.L_63:
        /*0038*/ 	.byte	0x04, 0x17
        /*003a*/ 	.short	(.L_65 - .L_64)
.L_64:
        /*003c*/ 	.word	0x00000000
        /*0040*/ 	.short	0x0007
        /*0042*/ 	.short	0x0030
        /*0044*/ 	.byte	0x00, 0xf0, 0x11, 0x00


	//----- nvinfo : EIATTR_KPARAM_INFO
	.align		4
.L_65:
        /*0048*/ 	.byte	0x04, 0x17
        /*004a*/ 	.short	(.L_67 - .L_66)
.L_66:
        /*004c*/ 	.word	0x00000000
        /*0050*/ 	.short	0x0006
        /*0052*/ 	.short	0x002c
        /*0054*/ 	.byte	0x00, 0xf0, 0x11, 0x00


	//----- nvinfo : EIATTR_KPARAM_INFO
	.align		4
.L_67:
        /*0058*/ 	.byte	0x04, 0x17
        /*005a*/ 	.short	(.L_69 - .L_68)
.L_68:
        /*005c*/ 	.word	0x00000000
        /*0060*/ 	.short	0x0005
        /*0062*/ 	.short	0x0028
        /*0064*/ 	.byte	0x00, 0xf0, 0x11, 0x00


	//----- nvinfo : EIATTR_KPARAM_INFO
	.align		4
.L_69:
        /*0068*/ 	.byte	0x04, 0x17
        /*006a*/ 	.short	(.L_71 - .L_70)
.L_70:
        /*006c*/ 	.word	0x00000000
        /*0070*/ 	.short	0x0004
        /*0072*/ 	.short	0x0020
        /*0074*/ 	.byte	0x00, 0xf0, 0x21, 0x00


	//----- nvinfo : EIATTR_KPARAM_INFO
	.align		4
.L_71:
        /*0078*/ 	.byte	0x04, 0x17
        /*007a*/ 	.short	(.L_73 - .L_72)
.L_72:
        /*007c*/ 	.word	0x00000000
        /*0080*/ 	.short	0x0003
        /*0082*/ 	.short	0x0018
        /*0084*/ 	.byte	0x00, 0xf5, 0x21, 0x00


	//----- nvinfo : EIATTR_KPARAM_INFO
	.align		4
.L_73:
        /*0088*/ 	.byte	0x04, 0x17
        /*008a*/ 	.short	(.L_75 - .L_74)
.L_74:
        /*008c*/ 	.word	0x00000000
        /*0090*/ 	.short	0x0002
        /*0092*/ 	.short	0x0010
        /*0094*/ 	.byte	0x00, 0xf5, 0x21, 0x00


	//----- nvinfo : EIATTR_KPARAM_INFO
	.align		4
.L_75:
        /*0098*/ 	.byte	0x04, 0x17
        /*009a*/ 	.short	(.L_77 - .L_76)
.L_76:
        /*009c*/ 	.word	0x00000000
        /*00a0*/ 	.short	0x0001
        /*00a2*/ 	.short	0x0008
        /*00a4*/ 	.byte	0x00, 0xf5, 0x21, 0x00


	//----- nvinfo : EIATTR_KPARAM_INFO
	.align		4
.L_77:
        /*00a8*/ 	.byte	0x04, 0x17
        /*00aa*/ 	.short	(.L_79 - .L_78)
.L_78:
        /*00ac*/ 	.word	0x00000000
        /*00b0*/ 	.short	0x0000
        /*00b2*/ 	.short	0x0000
        /*00b4*/ 	.byte	0x00, 0xf5, 0x21, 0x00


	//----- nvinfo : EIATTR_SPARSE_MMA_MASK
	.align		4
.L_79:
        /*00b8*/ 	.byte	0x03, 0x50
        /*00ba*/ 	.short	0x0000


	//----- nvinfo : EIATTR_MAXREG_COUNT
	.align		4
        /*00bc*/ 	.byte	0x03, 0x1b
        /*00be*/ 	.short	0x00ff


	//----- nvinfo : EIATTR_NUM_BARRIERS
	.align		4
        /*00c0*/ 	.byte	0x02, 0x4c
        /*00c2*/ 	.byte	0x01
	.zero		1


	//----- nvinfo : EIATTR_MERCURY_ISA_VERSION
	.align		4
        /*00c4*/ 	.byte	0x03, 0x5f
        /*00c6*/ 	.short	0x0101


	//----- nvinfo : EIATTR_VRC_CTA_INIT_COUNT
	.align		4
        /*00c8*/ 	.byte	0x02, 0x4a
	.zero		1
	.zero		1


	//----- nvinfo : EIATTR_EXIT_INSTR_OFFSETS
	.align		4
        /*00cc*/ 	.byte	0x04, 0x1c
        /*00ce*/ 	.short	(.L_81 - .L_80)


	//   ....[0]....
.L_80:
        /*00d0*/ 	.word	0x00000140


	//   ....[1]....
        /*00d4*/ 	.word	0x00000570


	//----- nvinfo : EIATTR_CRS_STACK_SIZE
	.align		4
.L_81:
        /*00d8*/ 	.byte	0x04, 0x1e
        /*00da*/ 	.short	(.L_83 - .L_82)
.L_82:
        /*00dc*/ 	.word	0x00000000


	//----- nvinfo : EIATTR_CBANK_PARAM_SIZE
	.align		4
.L_83:
        /*00e0*/ 	.byte	0x03, 0x19
        /*00e2*/ 	.short	0x0048


	//----- nvinfo : EIATTR_PARAM_CBANK
	.align		4
        /*00e4*/ 	.byte	0x04, 0x0a
        /*00e6*/ 	.short	(.L_85 - .L_84)
	.align		4
.L_84:
        /*00e8*/ 	.word	index@(.nv.constant0._ZN4aicf4cuda23adam_step_f32_kernel_v1EPfPKfS1_S1_lffffS3_S3_)
        /*00ec*/ 	.short	0x0380
        /*00ee*/ 	.short	0x0048


	//----- nvinfo : EIATTR_SW_WAR
	.align		4
.L_85:
        /*00f0*/ 	.byte	0x04, 0x36
        /*00f2*/ 	.short	(.L_87 - .L_86)
.L_86:
        /*00f4*/ 	.word	0x00000008
.L_87:


//--------------------- .nv.callgraph             --------------------------
	.section	.nv.callgraph,"",@"SHT_CUDA_CALLGRAPH"
	.align	4
	.sectionentsize	8
	.align		4
        /*0000*/ 	.word	0x00000000
	.align		4
        /*0004*/ 	.word	0xffffffff
	.align		4
        /*0008*/ 	.word	0x00000000
	.align		4
        /*000c*/ 	.word	0xfffffffe
	.align		4
        /*0010*/ 	.word	0x00000000
	.align		4
        /*0014*/ 	.word	0xfffffffd
	.align		4
        /*0018*/ 	.word	0x00000000
	.align		4
        /*001c*/ 	.word	0xfffffffc


//--------------------- .text._ZN4aicf4cuda23adam_step_f32_kernel_v2EPfPKfS3_S3_S1_S1_lffffS3_S3_ --------------------------
	.section	.text._ZN4aicf4cuda23adam_step_f32_kernel_v2EPfPKfS3_S3_S1_S1_lffffS3_S3_,"ax",@progbits
	.align	128
        .global         _ZN4aicf4cuda23adam_step_f32_kernel_v2EPfPKfS3_S3_S1_S1_lffffS3_S3_
        .type           _ZN4aicf4cuda23adam_step_f32_kernel_v2EPfPKfS3_S3_S1_S1_lffffS3_S3_,@function
        .size           _ZN4aicf4cuda23adam_step_f32_kernel_v2EPfPKfS3_S3_S1_S1_lffffS3_S3_,(.L_x_37 - _ZN4aicf4cuda23adam_step_f32_kernel_v2EPfPKfS3_S3_S1_S1_lffffS3_S3_)
        .other          _ZN4aicf4cuda23adam_step_f32_kernel_v2EPfPKfS3_S3_S1_S1_lffffS3_S3_,@"STO_CUDA_ENTRY STV_DEFAULT"
_ZN4aicf4cuda23adam_step_f32_kernel_v2EPfPKfS3_S3_S1_S1_lffffS3_S3_:
.text._ZN4aicf4cuda23adam_step_f32_kernel_v2EPfPKfS3_S3_S1_S1_lffffS3_S3_:
[----:B------:R-:W-:Y:S01]  /*0000*/  LDC R1, c[0x0][0x37c] ;  /* 0x0000df00ff017b82 */ /* 0x000fe20000000800 */
[----:B------:R-:W0:Y:S01]  /*0010*/  S2R R6, SR_TID.X ;  /* 0x0000000000067919 */ /* 0x000e220000002100 */
[----:B------:R-:W1:Y:S06]  /*0020*/  LDCU.64 UR6, c[0x0][0x358] ;  /* 0x00006b00ff0677ac */ /* 0x000e6c0008000a00 */
[----:B------:R-:W2:Y:S01]  /*0030*/  S2UR UR4, SR_CTAID.X ;  /* 0x00000000000479c3 */ /* 0x000ea20000002500 */
[----:B------:R-:W3:Y:S01]  /*0040*/  LDCU.64 UR8, c[0x0][0x3b0] ;  /* 0x00007600ff0877ac */ /* 0x000ee20008000a00 */
[----:B0-----:R-:W-:-:S13]  /*0050*/  ISETP.NE.AND P1, PT, R6, RZ, PT ;  /* 0x000000ff0600720c */ /* 0x001fda0003f25270 */
[----:B------:R-:W1:Y:S08]  /*0060*/  @!P1 LDC.64 R2, c[0x0][0x3c8] ;  /* 0x0000f200ff029b82 */ /* 0x000e700000000a00 */
[----:B------:R-:W0:Y:S01]  /*0070*/  @!P1 LDC.64 R4, c[0x0][0x3d0] ;  /* 0x0000f400ff049b82 */ /* 0x000e220000000a00 */
[----:B-1----:R-:W4:Y:S04]  /*0080*/  @!P1 LDG.E.CONSTANT R10, desc[UR6][R2.64] ;  /* 0x00000006020a9981 */ /* 0x002f28000c1e9900 */
[----:B0-----:R-:W4:Y:S03]  /*0090*/  @!P1 LDG.E.CONSTANT R11, desc[UR6][R4.64] ;  /* 0x00000006040b9981 */ /* 0x001f26000c1e9900 */
[----:B------:R-:W2:Y:S01]  /*00a0*/  LDC R9, c[0x0][0x360] ;  /* 0x0000d800ff097b82 */ /* 0x000ea20000000800 */
[----:B------:R-:W-:Y:S01]  /*00b0*/  @!P1 MOV R0, 0x400 ;  /* 0x0000040000009802 */ /* 0x000fe20000000f00 */
[----:B------:R-:W-:Y:S01]  /*00c0*/  IMAD.MOV.U32 R7, RZ, RZ, RZ ;  /* 0x000000ffff077224 */ /* 0x000fe200078e00ff */
[----:B------:R-:W0:Y:S01]  /*00d0*/  @!P1 S2R R13, SR_CgaCtaId ;  /* 0x00000000000d9919 */ /* 0x000e220000008800 */
[----:B--2---:R-:W-:-:S03]  /*00e0*/  IMAD.WIDE.U32 R8, R9, UR4, R6 ;  /* 0x0000000409087c25 */ /* 0x004fc6000f8e0006 */
[----:B---3--:R-:W-:-:S04]  /*00f0*/  ISETP.GE.U32.AND P0, PT, R8, UR8, PT ;  /* 0x0000000808007c0c */ /* 0x008fc8000bf06070 */
[----:B------:R-:W-:Y:S02]  /*0100*/  ISETP.GE.AND.EX P0, PT, R9, UR9, PT, P0 ;  /* 0x0000000909007c0c */ /* 0x000fe4000bf06300 */
[----:B0-----:R-:W-:-:S05]  /*0110*/  @!P1 LEA R0, R13, R0, 0x18 ;  /* 0x000000000d009211 */ /* 0x001fca00078ec0ff */
[----:B----4-:R0:W-:Y:S01]  /*0120*/  @!P1 STS.64 [R0], R10 ;  /* 0x0000000a00009388 */ /* 0x0101e20000000a00 */
[----:B------:R-:W-:Y:S06]  /*0130*/  BAR.SYNC.DEFER_BLOCKING 0x0 ;  /* 0x0000000000007b1d */ /* 0x000fec0000010000 */
[----:B------:R-:W-:Y:S05]  /*0140*/  @P0 EXIT ;  /* 0x000000000000094d */ /* 0x000fea0003800000 */
[----:B------:R-:W1:Y:S01]  /*0150*/  LDCU.128 UR8, c[0x0][0x390] ;  /* 0x00007200ff0877ac */ /* 0x000e620008000c00 */
[C---:B------:R-:W-:Y:S01]  /*0160*/  IMAD.SHL.U32 R6, R8.reuse, 0x4, RZ ;  /* 0x0000000408067824 */ /* 0x040fe200078e00ff */
[----:B------:R-:W-:Y:S01]  /*0170*/  SHF.L.U64.HI R7, R8, 0x2, R9 ;  /* 0x0000000208077819 */ /* 0x000fe20000010209 */
[----:B------:R-:W2:Y:S01]  /*0180*/  LDC R15, c[0x0][0x3c0] ;  /* 0x0000f000ff0f7b82 */ /* 0x000ea20000000800 */
[----:B------:R-:W3:Y:S07]  /*0190*/  LDCU.64 UR4, c[0x0][0x388] ;  /* 0x00007100ff0477ac */ /* 0x000eee0008000a00 */
[----:B------:R-:W4:Y:S01]  /*01a0*/  LDC R13, c[0x0][0x3bc] ;  /* 0x0000ef00ff0d7b82 */ /* 0x000f220000000800 */
[----:B-1----:R-:W-:-:S02]  /*01b0*/  IADD3 R8, P1, PT, R6, UR10, RZ ;  /* 0x0000000a06087c10 */ /* 0x002fc4000ff3e0ff */
[----:B---3--:R-:W-:Y:S02]  /*01c0*/  IADD3 R4, P0, PT, R6, UR4, RZ ;  /* 0x0000000406047c10 */ /* 0x008fe4000ff1e0ff */
[C---:B------:R-:W-:Y:S02]  /*01d0*/  IADD3.X R9, PT, PT, R7.reuse, UR11, RZ, P1, !PT ;  /* 0x0000000b07097c10 */ /* 0x040fe40008ffe4ff */
[----:B------:R-:W-:-:S03]  /*01e0*/  IADD3.X R5, PT, PT, R7, UR5, RZ, P0, !PT ;  /* 0x0000000507057c10 */ /* 0x000fc600087fe4ff */
[----:B------:R-:W3:Y:S04]  /*01f0*/  LDG.E.CONSTANT R8, desc[UR6][R8.64] ;  /* 0x0000000608087981 */ /* 0x000ee8000c1e9900 */
[----:B------:R2:W5:Y:S01]  /*0200*/  LDG.E.CONSTANT R4, desc[UR6][R4.64] ;  /* 0x0000000604047981 */ /* 0x000562000c1e9900 */
[----:B0-----:R-:W-:-:S04]  /*0210*/  IADD3 R10, P0, PT, R6, UR8, RZ ;  /* 0x00000008060a7c10 */ /* 0x001fc8000ff1e0ff */
[----:B------:R-:W-:-:S05]  /*0220*/  IADD3.X R11, PT, PT, R7, UR9, RZ, P0, !PT ;  /* 0x00000009070b7c10 */ /* 0x000fca00087fe4ff */
[----:B------:R-:W4:Y:S01]  /*0230*/  LDG.E.CONSTANT R10, desc[UR6][R10.64] ;  /* 0x000000060a0a7981 */ /* 0x000f22000c1e9900 */
[----:B------:R-:W0:Y:S01]  /*0240*/  S2UR UR5, SR_CgaCtaId ;  /* 0x00000000000579c3 */ /* 0x000e220000008800 */
[----:B------:R-:W-:Y:S01]  /*0250*/  UMOV UR4, 0x400 ;  /* 0x0000040000047882 */ /* 0x000fe20000000000 */
[----:B--2---:R-:W-:Y:S01]  /*0260*/  FADD R5, -R15, 1 ;  /* 0x3f8000000f057421 */ /* 0x004fe20000000100 */
[----:B------:R-:W-:Y:S01]  /*0270*/  BSSY.RECONVERGENT B0, `(.L_x_0) ;  /* 0x0000017000007945 */ /* 0x000fe20003800200 */
[----:B0-----:R-:W-:-:S09]  /*0280*/  ULEA UR4, UR5, UR4, 0x18 ;  /* 0x0000000405047291 */ /* 0x001fd2000f8ec0ff */
[----:B------:R-:W0:Y:S01]  /*0290*/  LDS.64 R2, [UR4] ;  /* 0x00000004ff027984 */ /* 0x000e220008000a00 */
[----:B---3--:R-:W-:Y:S01]  /*02a0*/  FMUL R8, R8, R15 ;  /* 0x0000000f08087220 */ /* 0x008fe20000400000 */
[----:B-----5:R-:W-:-:S04]  /*02b0*/  FMUL R0, R4, R4 ;  /* 0x0000000404007220 */ /* 0x020fc80000400000 */
[----:B------:R-:W-:Y:S01]  /*02c0*/  FFMA R8, R5, R0, R8 ;  /* 0x0000000005087223 */ /* 0x000fe20000000008 */
[----:B----4-:R-:W-:-:S03]  /*02d0*/  FADD R0, -R13, 1 ;  /* 0x3f8000000d007421 */ /* 0x010fc60000000100 */
[----:B0-----:R-:W-:Y:S01]  /*02e0*/  FMUL R3, R8, R3 ;  /* 0x0000000308037220 */ /* 0x001fe20000400000 */
[----:B------:R-:W-:-:S03]  /*02f0*/  FMUL R9, R10, R13 ;  /* 0x0000000d0a097220 */ /* 0x000fc60000400000 */
[----:B------:R-:W-:Y:S01]  /*0300*/  VIADD R5, R3, 0xf3000000 ;  /* 0xf300000003057836 */ /* 0x000fe20000000000 */
[----:B------:R0:W1:Y:S01]  /*0310*/  MUFU.RSQ R12, R3 ;  /* 0x00000003000c7308 */ /* 0x0000620000001400 */
[----:B------:R-:W-:-:S03]  /*0320*/  FFMA R9, R4, R0, R9 ;  /* 0x0000000004097223 */ /* 0x000fc60000000009 */
[----:B------:R-:W-:Y:S01]  /*0330*/  ISETP.GT.U32.AND P0, PT, R5, 0x727fffff, PT ;  /* 0x727fffff0500780c */ /* 0x000fe20003f04070 */
[----:B------:R-:W-:-:S12]  /*0340*/  FMUL R0, R9, R2 ;  /* 0x0000000209007220 */ /* 0x000fd80000400000 */
[----:B01----:R-:W-:Y:S05]  /*0350*/  @!P0 BRA `(.L_x_1) ;  /* 0x0000000000108947 */ /* 0x003fea0003800000 */
[----:B------:R-:W-:-:S07]  /*0360*/  MOV R12, 0x380 ;  /* 0x00000380000c7802 */ /* 0x000fce0000000f00 */
[----:B------:R-:W-:Y:S05]  /*0370*/  CALL.REL.NOINC `($__internal_0_$__cuda_sm20_sqrt_rn_f32_slowpath) ;  /* 0x0000000000947944 */ /* 0x000fea0003c00000 */
[----:B------:R-:W-:Y:S01]  /*0380*/  IMAD.MOV.U32 R3, RZ, RZ, R4 ;  /* 0x000000ffff037224 */ /* 0x000fe200078e0004 */
[----:B------:R-:W-:Y:S06]  /*0390*/  BRA `(.L_x_2) ;  /* 0x0000000000107947 */ /* 0x000fec0003800000 */
.L_x_1:
[----:B------:R-:W-:Y:S01]  /*03a0*/  FMUL.FTZ R2, R3, R12 ;  /* 0x0000000c03027220 */ /* 0x000fe20000410000 */
[----:B------:R-:W-:-:S03]  /*03b0*/  FMUL.FTZ R12, R12, 0.5 ;  /* 0x3f0000000c0c7820 */ /* 0x000fc60000410000 */
[----:B------:R-:W-:-:S04]  /*03c0*/  FFMA R3, -R2, R2, R3 ;  /* 0x0000000202037223 */ /* 0x000fc80000000103 */
[----:B------:R-:W-:-:S07]  /*03d0*/  FFMA R3, R3, R12, R2 ;  /* 0x0000000c03037223 */ /* 0x000fce0000000002 */
.L_x_2:
[----:B------:R-:W-:Y:S05]  /*03e0*/  BSYNC.RECONVERGENT B0 ;  /* 0x0000000000007941 */ /* 0x000fea0003800200 */
.L_x_0:
[----:B------:R-:W0:Y:S02]  /*03f0*/  LDCU.64 UR4, c[0x0][0x380] ;  /* 0x00007000ff0477ac */ /* 0x000e240008000a00 */
[----:B0-----:R-:W-:Y:S01]  /*0400*/  IADD3 R4, P0, PT, R6, UR4, RZ ;  /* 0x0000000406047c10 */ /* 0x001fe2000ff1e0ff */
[----:B------:R-:W0:Y:S03]  /*0410*/  LDCU UR4, c[0x0][0x3c4] ;  /* 0x00007880ff0477ac */ /* 0x000e260008000800 */
[----:B------:R-:W-:-:S05]  /*0420*/  IADD3.X R5, PT, PT, R7, UR5, RZ, P0, !PT ;  /* 0x0000000507057c10 */ /* 0x000fca00087fe4ff */
[----:B------:R1:W5:Y:S01]  /*0430*/  LDG.E R2, desc[UR6][R4.64] ;  /* 0x0000000604027981 */ /* 0x000362000c1e1900 */
[----:B------:R-:W-:Y:S01]  /*0440*/  BSSY.RECONVERGENT B0, `(.L_x_3) ;  /* 0x000000d000007945 */ /* 0x000fe20003800200 */
[----:B0-----:R-:W-:-:S04]  /*0450*/  FADD R15, R3, UR4 ;  /* 0x00000004030f7e21 */ /* 0x001fc80008000000 */
[----:B------:R-:W0:Y:S08]  /*0460*/  MUFU.RCP R3, R15 ;  /* 0x0000000f00037308 */ /* 0x000e300000001000 */
[----:B------:R-:W2:Y:S01]  /*0470*/  FCHK P0, R0, R15 ;  /* 0x0000000f00007302 */ /* 0x000ea20000000000 */
[----:B0-----:R-:W-:-:S04]  /*0480*/  FFMA R10, -R15, R3, 1 ;  /* 0x3f8000000f0a7423 */ /* 0x001fc80000000103 */
[----:B------:R-:W-:-:S04]  /*0490*/  FFMA R3, R3, R10, R3 ;  /* 0x0000000a03037223 */ /* 0x000fc80000000003 */
[----:B------:R-:W-:-:S04]  /*04a0*/  FFMA R10, R0, R3, RZ ;  /* 0x00000003000a7223 */ /* 0x000fc800000000ff */
[----:B------:R-:W-:-:S04]  /*04b0*/  FFMA R11, -R15, R10, R0 ;  /* 0x0000000a0f0b7223 */ /* 0x000fc80000000100 */
[----:B------:R-:W-:Y:S01]  /*04c0*/  FFMA R3, R3, R11, R10 ;  /* 0x0000000b03037223 */ /* 0x000fe2000000000a */
[----:B-12---:R-:W-:Y:S06]  /*04d0*/  @!P0 BRA `(.L_x_4) ;  /* 0x00000000000c8947 */ /* 0x006fec0003800000 */
[----:B------:R-:W-:-:S07]  /*04e0*/  MOV R10, 0x500 ;  /* 0x00000500000a7802 */ /* 0x000fce0000000f00 */
[----:B-----5:R-:W-:Y:S05]  /*04f0*/  CALL.REL.NOINC `($__internal_1_$__cuda_sm3x_div_rn_noftz_f32_slowpath) ;  /* 0x0000000000907944 */ /* 0x020fea0003c00000 */
[----:B------:R-:W-:-:S07]  /*0500*/  IMAD.MOV.U32 R3, RZ, RZ, R0 ;  /* 0x000000ffff037224 */ /* 0x000fce00078e0000 */
.L_x_4:
[----:B------:R-:W-:Y:S05]  /*0510*/  BSYNC.RECONVERGENT B0 ;  /* 0x0000000000007941 */ /* 0x000fea0003800200 */
.L_x_3:
[----:B------:R-:W0:Y:S01]  /*0520*/  LDCU.128 UR8, c[0x0][0x3a0] ;  /* 0x00007400ff0877ac */ /* 0x000e220008000c00 */
[----:B------:R-:W1:Y:S01]  /*0530*/  LDCU UR4, c[0x0][0x3b8] ;  /* 0x00007700ff0477ac */ /* 0x000e620008000800 */
[C---:B0-----:R-:W-:Y:S02]  /*0540*/  IADD3 R10, P0, PT, R6.reuse, UR8, RZ ;  /* 0x00000008060a7c10 */ /* 0x041fe4000ff1e0ff */
[----:B------:R-:W-:Y:S01]  /*0550*/  IADD3 R6, P1, PT, R6, UR10, RZ ;  /* 0x0000000a06067c10 */ /* 0x000fe2000ff3e0ff */
[----:B-1---5:R-:W-:Y:S01]  /*0560*/  FFMA R3, -R3, UR4, R2 ;  /* 0x0000000403037c23 */ /* 0x022fe20008000102 */
[C---:B------:R-:W-:Y:S02]  /*0570*/  IADD3.X R11, PT, PT, R7.reuse, UR9, RZ, P0, !PT ;  /* 0x00000009070b7c10 */ /* 0x040fe400087fe4ff */
[----:B------:R-:W-:Y:S02]  /*0580*/  IADD3.X R7, PT, PT, R7, UR11, RZ, P1, !PT ;  /* 0x0000000b07077c10 */ /* 0x000fe40008ffe4ff */
[----:B------:R-:W-:Y:S04]  /*0590*/  STG.E desc[UR6][R4.64], R3 ;  /* 0x0000000304007986 */ /* 0x000fe8000c101906 */
[----:B------:R-:W-:Y:S04]  /*05a0*/  STG.E desc[UR6][R10.64], R9 ;  /* 0x000000090a007986 */ /* 0x000fe8000c101906 */
[----:B------:R-:W-:Y:S01]  /*05b0*/  STG.E desc[UR6][R6.64], R8 ;  /* 0x0000000806007986 */ /* 0x000fe2000c101906 */
[----:B------:R-:W-:Y:S05]  /*05c0*/  EXIT ;  /* 0x000000000000794d */ /* 0x000fea0003800000 */
        .weak           $__internal_0_$__cuda_sm20_sqrt_rn_f32_slowpath
        .type           $__internal_0_$__cuda_sm20_sqrt_rn_f32_slowpath,@function
        .size           $__internal_0_$__cuda_sm20_sqrt_rn_f32_slowpath,($__internal_1_$__cuda_sm3x_div_rn_noftz_f32_slowpath - $__internal_0_$__cuda_sm20_sqrt_rn_f32_slowpath)
$__internal_0_$__cuda_sm20_sqrt_rn_f32_slowpath:
[----:B------:R-:W-:-:S13]  /*05d0*/  LOP3.LUT P0, RZ, R3, 0x7fffffff, RZ, 0xc0, !PT ;  /* 0x7fffffff03ff7812 */ /* 0x000fda000780c0ff */
[----:B------:R-:W-:Y:S05]  /*05e0*/  @!P0 BRA `(.L_x_5) ;  /* 0x0000000000448947 */ /* 0x000fea0003800000 */
[----:B------:R-:W-:Y:S01]  /*05f0*/  FSETP.GEU.FTZ.AND P0, PT, R3, RZ, PT ;  /* 0x000000ff0300720b */ /* 0x000fe20003f1e000 */
[----:B------:R-:W-:-:S12]  /*0600*/  IMAD.MOV.U32 R2, RZ, RZ, R3 ;  /* 0x000000ffff027224 */ /* 0x000fd800078e0003 */
[----:B------:R-:W-:Y:S01]  /*0610*/  @!P0 IMAD.MOV.U32 R3, RZ, RZ, 0x7fffffff ;  /* 0x7fffffffff038424 */ /* 0x000fe200078e00ff */
[----:B------:R-:W-:Y:S06]  /*0620*/  @!P0 BRA `(.L_x_5) ;  /* 0x0000000000348947 */ /* 0x000fec0003800000 */
[----:B------:R-:W-:-:S13]  /*0630*/  FSETP.GTU.FTZ.AND P0, PT, |R2|, +INF , PT ;  /* 0x7f8000000200780b */ /* 0x000fda0003f1c200 */
[----:B------:R-:W-:Y:S01]  /*0640*/  @P0 FADD.FTZ R3, R2, 1 ;  /* 0x3f80000002030421 */ /* 0x000fe20000010000 */
[----:B------:R-:W-:Y:S06]  /*0650*/  @P0 BRA `(.L_x_5) ;  /* 0x0000000000280947 */ /* 0x000fec0003800000 */
[----:B------:R-:W-:-:S13]  /*0660*/  FSETP.NEU.FTZ.AND P0, PT, |R2|, +INF , PT ;  /* 0x7f8000000200780b */ /* 0x000fda0003f1d200 */
[----:B------:R-:W-:-:S04]  /*0670*/  @P0 FFMA R4, R2, 1.84467440737095516160e+19, RZ ;  /* 0x5f80000002040823 */ /* 0x000fc800000000ff */
[----:B------:R-:W0:Y:S02]  /*0680*/  @P0 MUFU.RSQ R3, R4 ;  /* 0x0000000400030308 */ /* 0x000e240000001400 */
[----:B0-----:R-:W-:Y:S01]  /*0690*/  @P0 FMUL.FTZ R5, R4, R3 ;  /* 0x0000000304050220 */ /* 0x001fe20000410000 */
[----:B------:R-:W-:Y:S01]  /*06a0*/  @P0 FMUL.FTZ R11, R3, 0.5 ;  /* 0x3f000000030b0820 */ /* 0x000fe20000410000 */
[----:B------:R-:W-:Y:S02]  /*06b0*/  @!P0 IMAD.MOV.U32 R3, RZ, RZ, R2 ;  /* 0x000000ffff038224 */ /* 0x000fe400078e0002 */
[----:B------:R-:W-:-:S04]  /*06c0*/  @P0 FADD.FTZ R10, -R5, -RZ ;  /* 0x800000ff050a0221 */ /* 0x000fc80000010100 */
[----:B------:R-:W-:-:S04]  /*06d0*/  @P0 FFMA R10, R5, R10, R4 ;  /* 0x0000000a050a0223 */ /* 0x000fc80000000004 */
[----:B------:R-:W-:-:S04]  /*06e0*/  @P0 FFMA R10, R10, R11, R5 ;  /* 0x0000000b0a0a0223 */ /* 0x000fc80000000005 */
[----:B------:R-:W-:-:S07]  /*06f0*/  @P0 FMUL.FTZ R3, R10, 2.3283064365386962891e-10 ;  /* 0x2f8000000a030820 */ /* 0x000fce0000410000 */
.L_x_5:
[----:B------:R-:W-:Y:S02]  /*0700*/  IMAD.MOV.U32 R4, RZ, RZ, R3 ;  /* 0x000000ffff047224 */ /* 0x000fe400078e0003 */
[----:B------:R-:W-:Y:S02]  /*0710*/  IMAD.MOV.U32 R2, RZ, RZ, R12 ;  /* 0x000000ffff027224 */ /* 0x000fe400078e000c */
[----:B------:R-:W-:-:S04]  /*0720*/  IMAD.MOV.U32 R3, RZ, RZ, 0x0 ;  /* 0x00000000ff037424 */ /* 0x000fc800078e00ff */
[----:B------:R-:W-:Y:S05]  /*0730*/  RET.REL.NODEC R2 `(_ZN4aicf4cuda23adam_step_f32_kernel_v2EPfPKfS3_S3_S1_S1_lffffS3_S3_) ;  /* 0xfffffff802307950 */ /* 0x000fea0003c3ffff */
        .weak           $__internal_1_$__cuda_sm3x_div_rn_noftz_f32_slowpath
        .type           $__internal_1_$__cuda_sm3x_div_rn_noftz_f32_slowpath,@function
        .size           $__internal_1_$__cuda_sm3x_div_rn_noftz_f32_slowpath,(.L_x_37 - $__internal_1_$__cuda_sm3x_div_rn_noftz_f32_slowpath)
$__internal_1_$__cuda_sm3x_div_rn_noftz_f32_slowpath:
[----:B------:R-:W-:Y:S01]  /*0740*/  SHF.R.U32.HI R12, RZ, 0x17, R15 ;  /* 0x00000017ff0c7819 */ /* 0x000fe2000001160f */
[----:B------:R-:W-:Y:S01]  /*0750*/  BSSY.RECONVERGENT B1, `(.L_x_6) ;  /* 0x0000064000017945 */ /* 0x000fe20003800200 */
[--C-:B------:R-:W-:Y:S01]  /*0760*/  SHF.R.U32.HI R3, RZ, 0x17, R0.reuse ;  /* 0x00000017ff037819 */ /* 0x100fe20000011600 */
[----:B------:R-:W-:Y:S01]  /*0770*/  IMAD.MOV.U32 R14, RZ, RZ, R0 ;  /* 0x000000ffff0e7224 */ /* 0x000fe200078e0000 */
[----:B------:R-:W-:Y:S02]  /*0780*/  LOP3.LUT R12, R12, 0xff, RZ, 0xc0, !PT ;  /* 0x000000ff0c0c7812 */ /* 0x000fe400078ec0ff */
[----:B------:R-:W-:-:S03]  /*0790*/  LOP3.LUT R13, R3, 0xff, RZ, 0xc0, !PT ;  /* 0x000000ff030d7812 */ /* 0x000fc600078ec0ff */
[----:B------:R-:W-:Y:S02]  /*07a0*/  VIADD R17, R12, 0xffffffff ;  /* 0xffffffff0c117836 */ /* 0x000fe40000000000 */
[----:B------:R-:W-:-:S03]  /*07b0*/  VIADD R16, R13, 0xffffffff ;  /* 0xffffffff0d107836 */ /* 0x000fc60000000000 */
[----:B------:R-:W-:-:S04]  /*07c0*/  ISETP.GT.U32.AND P0, PT, R17, 0xfd, PT ;  /* 0x000000fd1100780c */ /* 0x000fc80003f04070 */
[----:B------:R-:W-:-:S13]  /*07d0*/  ISETP.GT.U32.OR P0, PT, R16, 0xfd, P0 ;  /* 0x000000fd1000780c */ /* 0x000fda0000704470 */
[----:B------:R-:W-:Y:S01]  /*07e0*/  @!P0 IMAD.MOV.U32 R11, RZ, RZ, RZ ;  /* 0x000000ffff0b8224 */ /* 0x000fe200078e00ff */
[----:B------:R-:W-:Y:S06]  /*07f0*/  @!P0 BRA `(.L_x_7) ;  /* 0x0000000000608947 */ /* 0x000fec0003800000 */
[----:B------:R-:W-:Y:S01]  /*0800*/  FSETP.GTU.FTZ.AND P0, PT, |R0|, +INF , PT ;  /* 0x7f8000000000780b */ /* 0x000fe20003f1c200 */
[----:B------:R-:W-:Y:S01]  /*0810*/  IMAD.MOV.U32 R3, RZ, RZ, R15 ;  /* 0x000000ffff037224 */ /* 0x000fe200078e000f */
[----:B------:R-:W-:-:S04]  /*0820*/  FSETP.GTU.FTZ.AND P1, PT, |R15|, +INF , PT ;  /* 0x7f8000000f00780b */ /* 0x000fc80003f3c200 */
[----:B------:R-:W-:-:S13]  /*0830*/  PLOP3.LUT P0, PT, P0, P1, PT, 0xf8, 0x8f ;  /* 0x00000000008f781c */ /* 0x000fda0000703f70 */
[----:B------:R-:W-:Y:S05]  /*0840*/  @P0 BRA `(.L_x_8) ;  /* 0x00000004004c0947 */ /* 0x000fea0003800000 */
[----:B------:R-:W-:-:S13]  /*0850*/  LOP3.LUT P0, RZ, R15, 0x7fffffff, R14, 0xc8, !PT ;  /* 0x7fffffff0fff7812 */ /* 0x000fda000780c80e */
[----:B------:R-:W-:Y:S05]  /*0860*/  @!P0 BRA `(.L_x_9) ;  /* 0x00000004003c8947 */ /* 0x000fea0003800000 */
[C---:B------:R-:W-:Y:S02]  /*0870*/  FSETP.NEU.FTZ.AND P2, PT, |R0|.reuse, +INF , PT ;  /* 0x7f8000000000780b */ /* 0x040fe40003f5d200 */
[----:B------:R-:W-:Y:S02]  /*0880*/  FSETP.NEU.FTZ.AND P1, PT, |R3|, +INF , PT ;  /* 0x7f8000000300780b */ /* 0x000fe40003f3d200 */
[----:B------:R-:W-:-:S11]  /*0890*/  FSETP.NEU.FTZ.AND P0, PT, |R0|, +INF , PT ;  /* 0x7f8000000000780b */ /* 0x000fd60003f1d200 */
[----:B------:R-:W-:Y:S05]  /*08a0*/  @!P1 BRA !P2, `(.L_x_9) ;  /* 0x00000004002c9947 */ /* 0x000fea0005000000 */
[----:B------:R-:W-:-:S04]  /*08b0*/  LOP3.LUT P2, RZ, R14, 0x7fffffff, RZ, 0xc0, !PT ;  /* 0x7fffffff0eff7812 */ /* 0x000fc8000784c0ff */
[----:B------:R-:W-:-:S13]  /*08c0*/  PLOP3.LUT P1, PT, P1, P2, PT, 0x2f, 0xf2 ;  /* 0x0000000000f2781c */ /* 0x000fda0000f24577 */
[----:B------:R-:W-:Y:S05]  /*08d0*/  @P1 BRA `(.L_x_10) ;  /* 0x0000000400181947 */ /* 0x000fea0003800000 */
[----:B------:R-:W-:-:S04]  /*08e0*/  LOP3.LUT P1, RZ, R15, 0x7fffffff, RZ, 0xc0, !PT ;  /* 0x7fffffff0fff7812 */ /* 0x000fc8000782c0ff */
[----:B------:R-:W-:-:S13]  /*08f0*/  PLOP3.LUT P0, PT, P0, P1, PT, 0x2f, 0xf2 ;  /* 0x0000000000f2781c */ /* 0x000fda0000702577 */
[----:B------:R-:W-:Y:S05]  /*0900*/  @P0 BRA `(.L_x_11) ;  /* 0x0000000400000947 */ /* 0x000fea0003800000 */
[----:B------:R-:W-:Y:S02]  /*0910*/  ISETP.GE.AND P0, PT, R16, RZ, PT ;  /* 0x000000ff1000720c */ /* 0x000fe40003f06270 */
[----:B------:R-:W-:-:S11]  /*0920*/  ISETP.GE.AND P1, PT, R17, RZ, PT ;  /* 0x000000ff1100720c */ /* 0x000fd60003f26270 */
[----:B------:R-:W-:Y:S02]  /*0930*/  @P0 IMAD.MOV.U32 R11, RZ, RZ, RZ ;  /* 0x000000ffff0b0224 */ /* 0x000fe400078e00ff */
[----:B------:R-:W-:Y:S01]  /*0940*/  @!P0 FFMA R14, R0, 1.84467440737095516160e+19, RZ ;  /* 0x5f800000000e8823 */ /* 0x000fe200000000ff */
[----:B------:R-:W-:Y:S02]  /*0950*/  @!P0 IMAD.MOV.U32 R11, RZ, RZ, -0x40 ;  /* 0xffffffc0ff0b8424 */ /* 0x000fe400078e00ff */
[----:B------:R-:W-:Y:S02]  /*0960*/  @!P1 FFMA R15, R3, 1.84467440737095516160e+19, RZ ;  /* 0x5f800000030f9823 */ /* 0x000fe400000000ff */
[----:B------:R-:W-:-:S07]  /*0970*/  @!P1 VIADD R11, R11, 0x40 ;  /* 0x000000400b0b9836 */ /* 0x000fce0000000000 */
.L_x_7:
[----:B------:R-:W-:Y:S01]  /*0980*/  LEA R0, R12, 0xc0800000, 0x17 ;  /* 0xc08000000c007811 */ /* 0x000fe200078eb8ff */
[----:B------:R-:W-:Y:S01]  /*0990*/  VIADD R13, R13, 0xffffff81 ;  /* 0xffffff810d0d7836 */ /* 0x000fe20000000000 */
[----:B------:R-:W-:Y:S03]  /*09a0*/  BSSY.RECONVERGENT B2, `(.L_x_12) ;  /* 0x0000035000027945 */ /* 0x000fe60003800200 */
[----:B------:R-:W-:Y:S01]  /*09b0*/  IMAD.IADD R15, R15, 0x1, -R0 ;  /* 0x000000010f0f7824 */ /* 0x000fe200078e0a00 */
[C---:B------:R-:W-:Y:S01]  /*09c0*/  IADD3 R12, PT, PT, R13.reuse, 0x7f, -R12 ;  /* 0x0000007f0d0c7810 */ /* 0x040fe20007ffe80c */
[----:B------:R-:W-:Y:S02]  /*09d0*/  IMAD R0, R13, -0x800000, R14 ;  /* 0xff8000000d007824 */ /* 0x000fe400078e020e */
[----:B------:R-:W0:Y:S01]  /*09e0*/  MUFU.RCP R3, R15 ;  /* 0x0000000f00037308 */ /* 0x000e220000001000 */
[----:B------:R-:W-:Y:S01]  /*09f0*/  FADD.FTZ R17, -R15, -RZ ;  /* 0x800000ff0f117221 */ /* 0x000fe20000010100 */
[----:B------:R-:W-:-:S03]  /*0a00*/  IMAD.IADD R12, R12, 0x1, R11 ;  /* 0x000000010c0c7824 */ /* 0x000fc600078e020b */
[----:B0-----:R-:W-:-:S04]  /*0a10*/  FFMA R16, R3, R17, 1 ;  /* 0x3f80000003107423 */ /* 0x001fc80000000011 */
[----:B------:R-:W-:-:S04]  /*0a20*/  FFMA R16, R3, R16, R3 ;  /* 0x0000001003107223 */ /* 0x000fc80000000003 */
[----:B------:R-:W-:-:S04]  /*0a30*/  FFMA R3, R0, R16, RZ ;  /* 0x0000001000037223 */ /* 0x000fc800000000ff */
[----:B------:R-:W-:-:S04]  /*0a40*/  FFMA R14, R17, R3, R0 ;  /* 0x00000003110e7223 */ /* 0x000fc80000000000 */
[----:B------:R-:W-:-:S04]  /*0a50*/  FFMA R19, R16, R14, R3 ;  /* 0x0000000e10137223 */ /* 0x000fc80000000003 */
[----:B------:R-:W-:-:S04]  /*0a60*/  FFMA R14, R17, R19, R0 ;  /* 0x00000013110e7223 */ /* 0x000fc80000000000 */
[----:B------:R-:W-:-:S05]  /*0a70*/  FFMA R0, R16, R14, R19 ;  /* 0x0000000e10007223 */ /* 0x000fca0000000013 */
[----:B------:R-:W-:-:S04]  /*0a80*/  SHF.R.U32.HI R3, RZ, 0x17, R0 ;  /* 0x00000017ff037819 */ /* 0x000fc80000011600 */
[----:B------:R-:W-:-:S05]  /*0a90*/  LOP3.LUT R3, R3, 0xff, RZ, 0xc0, !PT ;  /* 0x000000ff03037812 */ /* 0x000fca00078ec0ff */
[----:B------:R-:W-:-:S04]  /*0aa0*/  IMAD.IADD R13, R3, 0x1, R12 ;  /* 0x00000001030d7824 */ /* 0x000fc800078e020c */
[----:B------:R-:W-:-:S05]  /*0ab0*/  VIADD R3, R13, 0xffffffff ;  /* 0xffffffff0d037836 */ /* 0x000fca0000000000 */
[----:B------:R-:W-:-:S13]  /*0ac0*/  ISETP.GE.U32.AND P0, PT, R3, 0xfe, PT ;  /* 0x000000fe0300780c */ /* 0x000fda0003f06070 */
[----:B------:R-:W-:Y:S05]  /*0ad0*/  @!P0 BRA `(.L_x_13) ;  /* 0x0000000000808947 */ /* 0x000fea0003800000 */
[----:B------:R-:W-:-:S13]  /*0ae0*/  ISETP.GT.AND P0, PT, R13, 0xfe, PT ;  /* 0x000000fe0d00780c */ /* 0x000fda0003f04270 */
[----:B------:R-:W-:Y:S05]  /*0af0*/  @P0 BRA `(.L_x_14) ;  /* 0x00000000006c0947 */ /* 0x000fea0003800000 */
[----:B------:R-:W-:-:S13]  /*0b00*/  ISETP.GE.AND P0, PT, R13, 0x1, PT ;  /* 0x000000010d00780c */ /* 0x000fda0003f06270 */
[----:B------:R-:W-:Y:S05]  /*0b10*/  @P0 BRA `(.L_x_15) ;  /* 0x0000000000740947 */ /* 0x000fea0003800000 */
[----:B------:R-:W-:Y:S02]  /*0b20*/  ISETP.GE.AND P0, PT, R13, -0x18, PT ;  /* 0xffffffe80d00780c */ /* 0x000fe40003f06270 */
[----:B------:R-:W-:-:S11]  /*0b30*/  LOP3.LUT R0, R0, 0x80000000, RZ, 0xc0, !PT ;  /* 0x8000000000007812 */ /* 0x000fd600078ec0ff */
[----:B------:R-:W-:Y:S05]  /*0b40*/  @!P0 BRA `(.L_x_15) ;  /* 0x0000000000688947 */ /* 0x000fea0003800000 */
[CCC-:B------:R-:W-:Y:S01]  /*0b50*/  FFMA.RZ R3, R16.reuse, R14.reuse, R19.reuse ;  /* 0x0000000e10037223 */ /* 0x1c0fe2000000c013 */
[CCC-:B------:R-:W-:Y:S01]  /*0b60*/  FFMA.RM R12, R16.reuse, R14.reuse, R19.reuse ;  /* 0x0000000e100c7223 */ /* 0x1c0fe20000004013 */
[C---:B------:R-:W-:Y:S02]  /*0b70*/  ISETP.NE.AND P2, PT, R13.reuse, RZ, PT ;  /* 0x000000ff0d00720c */ /* 0x040fe40003f45270 */
[----:B------:R-:W-:Y:S02]  /*0b80*/  ISETP.NE.AND P1, PT, R13, RZ, PT ;  /* 0x000000ff0d00720c */ /* 0x000fe40003f25270 */
[----:B------:R-:W-:Y:S01]  /*0b90*/  LOP3.LUT R11, R3, 0x7fffff, RZ, 0xc0, !PT ;  /* 0x007fffff030b7812 */ /* 0x000fe200078ec0ff */
[----:B------:R-:W-:Y:S01]  /*0ba0*/  FFMA.RP R3, R16, R14, R19 ;  /* 0x0000000e10037223 */ /* 0x000fe20000008013 */
[----:B------:R-:W-:Y:S02]  /*0bb0*/  VIADD R14, R13, 0x20 ;  /* 0x000000200d0e7836 */ /* 0x000fe40000000000 */
[----:B------:R-:W-:Y:S01]  /*0bc0*/  LOP3.LUT R11, R11, 0x800000, RZ, 0xfc, !PT ;  /* 0x008000000b0b7812 */ /* 0x000fe200078efcff */
[----:B------:R-:W-:Y:S01]  /*0bd0*/  IMAD.MOV R13, RZ, RZ, -R13 ;  /* 0x000000ffff0d7224 */ /* 0x000fe200078e0a0d */
[----:B------:R-:W-:-:S02]  /*0be0*/  FSETP.NEU.FTZ.AND P0, PT, R3, R12, PT ;  /* 0x0000000c0300720b */ /* 0x000fc40003f1d000 */
[----:B------:R-:W-:Y:S02]  /*0bf0*/  SHF.L.U32 R14, R11, R14, RZ ;  /* 0x0000000e0b0e7219 */ /* 0x000fe400000006ff */
[----:B------:R-:W-:Y:S02]  /*0c00*/  SEL R12, R13, RZ, P2 ;  /* 0x000000ff0d0c7207 */ /* 0x000fe40001000000 */
[----:B------:R-:W-:Y:S02]  /*0c10*/  ISETP.NE.AND P1, PT, R14, RZ, P1 ;  /* 0x000000ff0e00720c */ /* 0x000fe40000f25270 */
[----:B------:R-:W-:Y:S02]  /*0c20*/  SHF.R.U32.HI R12, RZ, R12, R11 ;  /* 0x0000000cff0c7219 */ /* 0x000fe4000001160b */
[----:B------:R-:W-:Y:S02]  /*0c30*/  PLOP3.LUT P0, PT, P0, P1, PT, 0xf8, 0x8f ;  /* 0x00000000008f781c */ /* 0x000fe40000703f70 */
[----:B------:R-:W-:-:S02]  /*0c40*/  SHF.R.U32.HI R14, RZ, 0x1, R12 ;  /* 0x00000001ff0e7819 */ /* 0x000fc4000001160c */
[----:B------:R-:W-:-:S04]  /*0c50*/  SEL R3, RZ, 0x1, !P0 ;  /* 0x00000001ff037807 */ /* 0x000fc80004000000 */
[----:B------:R-:W-:-:S04]  /*0c60*/  LOP3.LUT R3, R3, 0x1, R14, 0xf8, !PT ;  /* 0x0000000103037812 */ /* 0x000fc800078ef80e */
[----:B------:R-:W-:-:S05]  /*0c70*/  LOP3.LUT R3, R3, R12, RZ, 0xc0, !PT ;  /* 0x0000000c03037212 */ /* 0x000fca00078ec0ff */
[----:B------:R-:W-:-:S05]  /*0c80*/  IMAD.IADD R3, R14, 0x1, R3 ;  /* 0x000000010e037824 */ /* 0x000fca00078e0203 */
[----:B------:R-:W-:Y:S01]  /*0c90*/  LOP3.LUT R0, R3, R0, RZ, 0xfc, !PT ;  /* 0x0000000003007212 */ /* 0x000fe200078efcff */
[----:B------:R-:W-:Y:S06]  /*0ca0*/  BRA `(.L_x_15) ;  /* 0x0000000000107947 */ /* 0x000fec0003800000 */
.L_x_14:
[----:B------:R-:W-:-:S04]  /*0cb0*/  LOP3.LUT R0, R0, 0x80000000, RZ, 0xc0, !PT ;  /* 0x8000000000007812 */ /* 0x000fc800078ec0ff */
[----:B------:R-:W-:Y:S01]  /*0cc0*/  LOP3.LUT R0, R0, 0x7f800000, RZ, 0xfc, !PT ;  /* 0x7f80000000007812 */ /* 0x000fe200078efcff */
[----:B------:R-:W-:Y:S06]  /*0cd0*/  BRA `(.L_x_15) ;  /* 0x0000000000047947 */ /* 0x000fec0003800000 */
.L_x_13:
[----:B------:R-:W-:-:S07]  /*0ce0*/  IMAD R0, R12, 0x800000, R0 ;  /* 0x008000000c007824 */ /* 0x000fce00078e0200 */
.L_x_15:
[----:B------:R-:W-:Y:S05]  /*0cf0*/  BSYNC.RECONVERGENT B2 ;  /* 0x0000000000027941 */ /* 0x000fea0003800200 */
.L_x_12:
[----:B------:R-:W-:Y:S05]  /*0d00*/  BRA `(.L_x_16) ;  /* 0x0000000000207947 */ /* 0x000fea0003800000 */
.L_x_11:
[----:B------:R-:W-:-:S04]  /*0d10*/  LOP3.LUT R0, R15, 0x80000000, R14, 0x48, !PT ;  /* 0x800000000f007812 */ /* 0x000fc800078e480e */
[----:B------:R-:W-:Y:S01]  /*0d20*/  LOP3.LUT R0, R0, 0x7f800000, RZ, 0xfc, !PT ;  /* 0x7f80000000007812 */ /* 0x000fe200078efcff */
[----:B------:R-:W-:Y:S06]  /*0d30*/  BRA `(.L_x_16) ;  /* 0x0000000000147947 */ /* 0x000fec0003800000 */
.L_x_10:
[----:B------:R-:W-:Y:S01]  /*0d40*/  LOP3.LUT R0, R15, 0x80000000, R14, 0x48, !PT ;  /* 0x800000000f007812 */ /* 0x000fe200078e480e */
[----:B------:R-:W-:Y:S06]  /*0d50*/  BRA `(.L_x_16) ;  /* 0x00000000000c7947 */ /* 0x000fec0003800000 */
.L_x_9:
[----:B------:R-:W0:Y:S01]  /*0d60*/  MUFU.RSQ R0, -QNAN ;  /* 0xffc0000000007908 */ /* 0x000e220000001400 */
[----:B------:R-:W-:Y:S05]  /*0d70*/  BRA `(.L_x_16) ;  /* 0x0000000000047947 */ /* 0x000fea0003800000 */
.L_x_8:
[----:B------:R-:W-:-:S07]  /*0d80*/  FADD.FTZ R0, R0, R3 ;  /* 0x0000000300007221 */ /* 0x000fce0000010000 */
.L_x_16:
[----:B------:R-:W-:Y:S05]  /*0d90*/  BSYNC.RECONVERGENT B1 ;  /* 0x0000000000017941 */ /* 0x000fea0003800200 */
.L_x_6:
[----:B------:R-:W-:-:S04]  /*0da0*/  IMAD.MOV.U32 R11, RZ, RZ, 0x0 ;  /* 0x00000000ff0b7424 */ /* 0x000fc800078e00ff */
[----:B0-----:R-:W-:Y:S05]  /*0db0*/  RET.REL.NODEC R10 `(_ZN4aicf4cuda23adam_step_f32_kernel_v2EPfPKfS3_S3_S1_S1_lffffS3_S3_) ;  /* 0xfffffff00a907950 */ /* 0x001fea0003c3ffff */
.L_x_17:
[----:B------:R-:W-:-:S00]  /*0dc0*/  BRA `(.L_x_17) ;  /* 0xfffffffc00fc7947 */ /* 0x000fc0000383ffff */
[----:B------:R-:W-:-:S00]  /*0dd0*/  NOP ;  /* 0x0000000000007918 */ /* 0x000fc00000000000 */
        /* <DEDUP_REMOVED lines=10> */
.L_x_37:


//--------------------- .text._ZN4aicf4cuda23adam_step_f32_kernel_v1EPfPKfS1_S1_lffffS3_S3_ --------------------------
	.section	.text._ZN4aicf4cuda23adam_step_f32_kernel_v1EPfPKfS1_S1_lffffS3_S3_,"ax",@progbits
	.align	128
        .global         _ZN4aicf4cuda23adam_step_f32_kernel_v1EPfPKfS1_S1_lffffS3_S3_
        .type           _ZN4aicf4cuda23adam_step_f32_kernel_v1EPfPKfS1_S1_lffffS3_S3_,@function
        .size           _ZN4aicf4cuda23adam_step_f32_kernel_v1EPfPKfS1_S1_lffffS3_S3_,(.L_x_39 - _ZN4aicf4cuda23adam_step_f32_kernel_v1EPfPKfS1_S1_lffffS3_S3_)
        .other          _ZN4aicf4cuda23adam_step_f32_kernel_v1EPfPKfS1_S1_lffffS3_S3_,@"STO_CUDA_ENTRY STV_DEFAULT"
_ZN4aicf4cuda23adam_step_f32_kernel_v1EPfPKfS1_S1_lffffS3_S3_:
.text._ZN4aicf4cuda23adam_step_f32_kernel_v1EPfPKfS1_S1_lffffS3_S3_:
        /* <DEDUP_REMOVED lines=22> */
[C---:B0-----:R-:W-:Y:S01]  /*0160*/  IMAD.SHL.U32 R8, R6.reuse, 0x4, RZ ;  /* 0x0000000406087824 */ /* 0x041fe200078e00ff */
[----:B------:R-:W-:Y:S01]  /*0170*/  SHF.L.U64.HI R9, R6, 0x2, R7 ;  /* 0x0000000206097819 */ /* 0x000fe20000010207 */
[----:B------:R-:W0:Y:S01]  /*0180*/  LDC R13, c[0x0][0x3b0] ;  /* 0x0000ec00ff0d7b82 */ /* 0x000e220000000800 */
[----:B------:R-:W2:Y:S07]  /*0190*/  LDCU.64 UR4, c[0x0][0x388] ;  /* 0x00007100ff0477ac */ /* 0x000eae0008000a00 */
[----:B------:R-:W3:Y:S01]  /*01a0*/  LDC R15, c[0x0][0x3ac] ;  /* 0x0000eb00ff0f7b82 */ /* 0x000ee20000000800 */
[----:B-1----:R-:W-:-:S02]  /*01b0*/  IADD3 R4, P1, PT, R8, UR10, RZ ;  /* 0x0000000a08047c10 */ /* 0x002fc4000ff3e0ff */
[----:B--2---:R-:W-:Y:S02]  /*01c0*/  IADD3 R10, P0, PT, R8, UR4, RZ ;  /* 0x00000004080a7c10 */ /* 0x004fe4000ff1e0ff */
[C---:B------:R-:W-:Y:S02]  /*01d0*/  IADD3.X R5, PT, PT, R9.reuse, UR11, RZ, P1, !PT ;  /* 0x0000000b09057c10 */ /* 0x040fe40008ffe4ff */
[----:B------:R-:W-:-:S03]  /*01e0*/  IADD3.X R11, PT, PT, R9, UR5, RZ, P0, !PT ;  /* 0x00000005090b7c10 */ /* 0x000fc600087fe4ff */
[----:B------:R-:W0:Y:S04]  /*01f0*/  LDG.E R12, desc[UR6][R4.64] ;  /* 0x00000006040c7981 */ /* 0x000e28000c1e1900 */
[----:B------:R-:W2:Y:S01]  /*0200*/  LDG.E.CONSTANT R11, desc[UR6][R10.64] ;  /* 0x000000060a0b7981 */ /* 0x000ea2000c1e9900 */
[----:B------:R-:W-:-:S04]  /*0210*/  IADD3 R6, P0, PT, R8, UR8, RZ ;  /* 0x0000000808067c10 */ /* 0x000fc8000ff1e0ff */
[----:B------:R-:W-:-:S05]  /*0220*/  IADD3.X R7, PT, PT, R9, UR9, RZ, P0, !PT ;  /* 0x0000000909077c10 */ /* 0x000fca00087fe4ff */
[----:B------:R-:W4:Y:S01]  /*0230*/  LDG.E R0, desc[UR6][R6.64] ;  /* 0x0000000606007981 */ /* 0x000f22000c1e1900 */
[----:B------:R-:W1:Y:S01]  /*0240*/  S2UR UR5, SR_CgaCtaId ;  /* 0x00000000000579c3 */ /* 0x000e620000008800 */
[----:B------:R-:W-:Y:S01]  /*0250*/  UMOV UR4, 0x400 ;  /* 0x0000040000047882 */ /* 0x000fe20000000000 */
[----:B------:R-:W-:Y:S01]  /*0260*/  BSSY.RECONVERGENT B0, `(.L_x_18) ;  /* 0x0000018000007945 */ /* 0x000fe20003800200 */
[----:B-1----:R-:W-:-:S09]  /*0270*/  ULEA UR4, UR5, UR4, 0x18 ;  /* 0x0000000405047291 */ /* 0x002fd2000f8ec0ff */
[----:B------:R-:W1:Y:S01]  /*0280*/  LDS.64 R2, [UR4] ;  /* 0x00000004ff027984 */ /* 0x000e620008000a00 */
[----:B0-----:R-:W-:Y:S01]  /*0290*/  FMUL R12, R12, R13 ;  /* 0x0000000d0c0c7220 */ /* 0x001fe20000400000 */
[----:B------:R-:W-:Y:S01]  /*02a0*/  FADD R13, -R13, 1 ;  /* 0x3f8000000d0d7421 */ /* 0x000fe20000000100 */
[----:B--2---:R-:W-:-:S04]  /*02b0*/  FMUL R10, R11, R11 ;  /* 0x0000000b0b0a7220 */ /* 0x004fc80000400000 */
[----:B------:R-:W-:-:S04]  /*02c0*/  FFMA R10, R13, R10, R12 ;  /* 0x0000000a0d0a7223 */ /* 0x000fc8000000000c */
[----:B-1----:R-:W-:Y:S01]  /*02d0*/  FMUL R12, R10, R3 ;  /* 0x000000030a0c7220 */ /* 0x002fe20000400000 */
[----:B---3--:R-:W-:Y:S01]  /*02e0*/  FADD R3, -R15, 1 ;  /* 0x3f8000000f037421 */ /* 0x008fe20000000100 */
[----:B----4-:R-:W-:Y:S02]  /*02f0*/  FMUL R0, R0, R15 ;  /* 0x0000000f00007220 */ /* 0x010fe40000400000 */
[----:B------:R-:W-:Y:S01]  /*0300*/  VIADD R14, R12, 0xf3000000 ;  /* 0xf30000000c0e7836 */ /* 0x000fe20000000000 */
[----:B------:R0:W1:Y:S01]  /*0310*/  MUFU.RSQ R13, R12 ;  /* 0x0000000c000d7308 */ /* 0x0000620000001400 */
[----:B------:R-:W-:-:S03]  /*0320*/  FFMA R11, R11, R3, R0 ;  /* 0x000000030b0b7223 */ /* 0x000fc60000000000 */
[----:B------:R-:W-:Y:S01]  /*0330*/  ISETP.GT.U32.AND P0, PT, R14, 0x727fffff, PT ;  /* 0x727fffff0e00780c */ /* 0x000fe20003f04070 */
[----:B------:R-:W-:-:S12]  /*0340*/  FMUL R0, R11, R2 ;  /* 0x000000020b007220 */ /* 0x000fd80000400000 */
[----:B01----:R-:W-:Y:S05]  /*0350*/  @!P0 BRA `(.L_x_19) ;  /* 0x0000000000108947 */ /* 0x003fea0003800000 */
[----:B------:R-:W-:-:S07]  /*0360*/  MOV R16, 0x380 ;  /* 0x0000038000107802 */ /* 0x000fce0000000f00 */
[----:B------:R-:W-:Y:S05]  /*0370*/  CALL.REL.NOINC `($__internal_2_$__cuda_sm20_sqrt_rn_f32_slowpath) ;  /* 0x0000000000807944 */ /* 0x000fea0003c00000 */
[----:B------:R-:W-:Y:S01]  /*0380*/  IMAD.MOV.U32 R3, RZ, RZ, R12 ;  /* 0x000000ffff037224 */ /* 0x000fe200078e000c */
[----:B------:R-:W-:Y:S06]  /*0390*/  BRA `(.L_x_20) ;  /* 0x0000000000107947 */ /* 0x000fec0003800000 */
.L_x_19:
[----:B------:R-:W-:Y:S01]  /*03a0*/  FMUL.FTZ R3, R12, R13 ;  /* 0x0000000d0c037220 */ /* 0x000fe20000410000 */
[----:B------:R-:W-:-:S03]  /*03b0*/  FMUL.FTZ R13, R13, 0.5 ;  /* 0x3f0000000d0d7820 */ /* 0x000fc60000410000 */
[----:B------:R-:W-:-:S04]  /*03c0*/  FFMA R12, -R3, R3, R12 ;  /* 0x00000003030c7223 */ /* 0x000fc8000000010c */
[----:B------:R-:W-:-:S07]  /*03d0*/  FFMA R3, R12, R13, R3 ;  /* 0x0000000d0c037223 */ /* 0x000fce0000000003 */
.L_x_20:
[----:B------:R-:W-:Y:S05]  /*03e0*/  BSYNC.RECONVERGENT B0 ;  /* 0x0000000000007941 */ /* 0x000fea0003800200 */
.L_x_18:
        /* <DEDUP_REMOVED lines=16> */
[----:B-----5:R-:W-:Y:S05]  /*04f0*/  CALL.REL.NOINC `($__internal_3_$__cuda_sm3x_div_rn_noftz_f32_slowpath) ;  /* 0x0000000000787944 */ /* 0x020fea0003c00000 */
[----:B------:R-:W-:-:S07]  /*0500*/  IMAD.MOV.U32 R3, RZ, RZ, R0 ;  /* 0x000000ffff037224 */ /* 0x000fce00078e0000 */
.L_x_22:
[----:B------:R-:W-:Y:S05]  /*0510*/  BSYNC.RECONVERGENT B0 ;  /* 0x0000000000007941 */ /* 0x000fea0003800200 */
.L_x_21:
[----:B------:R-:W0:Y:S02]  /*0520*/  LDCU UR4, c[0x0][0x3a8] ;  /* 0x00007500ff0477ac */ /* 0x000e240008000800 */
[----:B0----5:R-:W-:-:S05]  /*0530*/  FFMA R3, -R3, UR4, R2 ;  /* 0x0000000403037c23 */ /* 0x021fca0008000102 */
[----:B------:R-:W-:Y:S04]  /*0540*/  STG.E desc[UR6][R8.64], R3 ;  /* 0x0000000308007986 */ /* 0x000fe8000c101906 */
[----:B------:R-:W-:Y:S04]  /*0550*/  STG.E desc[UR6][R6.64], R11 ;  /* 0x0000000b06007986 */ /* 0x000fe8000c101906 */
[----:B------:R-:W-:Y:S01]  /*0560*/  STG.E desc[UR6][R4.64], R10 ;  /* 0x0000000a04007986 */ /* 0x000fe2000c101906 */
[----:B------:R-:W-:Y:S05]  /*0570*/  EXIT ;  /* 0x000000000000794d */ /* 0x000fea0003800000 */
        .weak           $__internal_2_$__cuda_sm20_sqrt_rn_f32_slowpath
        .type           $__internal_2_$__cuda_sm20_sqrt_rn_f32_slowpath,@function
        .size           $__internal_2_$__cuda_sm20_sqrt_rn_f32_slowpath,($__internal_3_$__cuda_sm3x_div_rn_noftz_f32_slowpath - $__internal_2_$__cuda_sm20_sqrt_rn_f32_slowpath)
$__internal_2_$__cuda_sm20_sqrt_rn_f32_slowpath:
        /* <DEDUP_REMOVED lines=19> */
.L_x_23:
[----:B------:R-:W-:Y:S02]  /*06b0*/  HFMA2 R3, -RZ, RZ, 0, 0 ;  /* 0x00000000ff037431 */ /* 0x000fe400000001ff */
[----:B------:R-:W-:-:S04]  /*06c0*/  IMAD.MOV.U32 R2, RZ, RZ, R16 ;  /* 0x000000ffff027224 */ /* 0x000fc800078e0010 */
[----:B------:R-:W-:Y:S05]  /*06d0*/  RET.REL.NODEC R2 `(_ZN4aicf4cuda23adam_step_f32_kernel_v1EPfPKfS1_S1_lffffS3_S3_) ;  /* 0xfffffff802487950 */ /* 0x000fea0003c3ffff */
        .weak           $__internal_3_$__cuda_sm3x_div_rn_noftz_f32_slowpath
        .type           $__internal_3_$__cuda_sm3x_div_rn_noftz_f32_slowpath,@function
        .size           $__internal_3_$__cuda_sm3x_div_rn_noftz_f32_slowpath,(.L_x_39 - $__internal_3_$__cuda_sm3x_div_rn_noftz_f32_slowpath)
$__internal_3_$__cuda_sm3x_div_rn_noftz_f32_slowpath:
        /* <DEDUP_REMOVED lines=31> */
[----:B------:R-:W-:Y:S01]  /*08d0*/  @P0 IMAD.MOV.U32 R14, RZ, RZ, RZ ;  /* 0x000000ffff0e0224 */ /* 0x000fe200078e00ff */
[----:B------:R-:W-:Y:S01]  /*08e0*/  @!P0 MOV R14, 0xffffffc0 ;  /* 0xffffffc0000e8802 */ /* 0x000fe20000000f00 */
[----:B------:R-:W-:Y:S01]  /*08f0*/  @!P0 FFMA R16, R0, 1.84467440737095516160e+19, RZ ;  /* 0x5f80000000108823 */ /* 0x000fe200000000ff */
[----:B------:R-:W-:-:S03]  /*0900*/  @!P1 FFMA R17, R3, 1.84467440737095516160e+19, RZ ;  /* 0x5f80000003119823 */ /* 0x000fc600000000ff */
[----:B------:R-:W-:-:S07]  /*0910*/  @!P1 VIADD R14, R14, 0x40 ;  /* 0x000000400e0e9836 */ /* 0x000fce0000000000 */
.L_x_25:
[----:B------:R-:W-:Y:S01]  /*0920*/  LEA R0, R13, 0xc0800000, 0x17 ;  /* 0xc08000000d007811 */ /* 0x000fe200078eb8ff */
[----:B------:R-:W-:Y:S01]  /*0930*/  VIADD R15, R15, 0xffffff81 ;  /* 0xffffff810f0f7836 */ /* 0x000fe20000000000 */
[----:B------:R-:W-:Y:S03]  /*0940*/  BSSY.RECONVERGENT B2, `(.L_x_30) ;  /* 0x0000035000027945 */ /* 0x000fe60003800200 */
[----:B------:R-:W-:Y:S02]  /*0950*/  IMAD.IADD R17, R17, 0x1, -R0 ;  /* 0x0000000111117824 */ /* 0x000fe400078e0a00 */
[C---:B------:R-:W-:Y:S01]  /*0960*/  IMAD R0, R15.reuse, -0x800000, R16 ;  /* 0xff8000000f007824 */ /* 0x040fe200078e0210 */
[----:B------:R-:W-:Y:S01]  /*0970*/  IADD3 R15, PT, PT, R15, 0x7f, -R13 ;  /* 0x0000007f0f0f7810 */ /* 0x000fe20007ffe80d */
[----:B------:R-:W0:Y:S01]  /*0980*/  MUFU.RCP R3, R17 ;  /* 0x0000001100037308 */ /* 0x000e220000001000 */
[----:B------:R-:W-:-:S03]  /*0990*/  FADD.FTZ R19, -R17, -RZ ;  /* 0x800000ff11137221 */ /* 0x000fc60000010100 */
[----:B------:R-:W-:Y:S02]  /*09a0*/  IMAD.IADD R15, R15, 0x1, R14 ;  /* 0x000000010f0f7824 */ /* 0x000fe400078e020e */
        /* <DEDUP_REMOVED lines=20> */
[-CC-:B------:R-:W-:Y:S01]  /*0af0*/  FFMA.RZ R13, R3, R19.reuse, R18.reuse ;  /* 0x00000013030d7223 */ /* 0x180fe2000000c012 */
[----:B------:R-:W-:Y:S01]  /*0b00*/  IADD3 R16, PT, PT, R17, 0x20, RZ ;  /* 0x0000002011107810 */ /* 0x000fe20007ffe0ff */
[-CC-:B------:R-:W-:Y:S01]  /*0b10*/  FFMA.RM R14, R3, R19.reuse, R18.reuse ;  /* 0x00000013030e7223 */ /* 0x180fe20000004012 */
[----:B------:R-:W-:Y:S02]  /*0b20*/  ISETP.NE.AND P2, PT, R17, RZ, PT ;  /* 0x000000ff1100720c */ /* 0x000fe40003f45270 */
[----:B------:R-:W-:Y:S01]  /*0b30*/  LOP3.LUT R15, R13, 0x7fffff, RZ, 0xc0, !PT ;  /* 0x007fffff0d0f7812 */ /* 0x000fe200078ec0ff */
[----:B------:R-:W-:Y:S01]  /*0b40*/  FFMA.RP R13, R3, R19, R18 ;  /* 0x00000013030d7223 */ /* 0x000fe20000008012 */
[----:B------:R-:W-:Y:S01]  /*0b50*/  IMAD.MOV R3, RZ, RZ, -R17 ;  /* 0x000000ffff037224 */ /* 0x000fe200078e0a11 */
[----:B------:R-:W-:Y:S02]  /*0b60*/  ISETP.NE.AND P1, PT, R17, RZ, PT ;  /* 0x000000ff1100720c */ /* 0x000fe40003f25270 */
[----:B------:R-:W-:-:S02]  /*0b70*/  LOP3.LUT R15, R15, 0x800000, RZ, 0xfc, !PT ;  /* 0x008000000f0f7812 */ /* 0x000fc400078efcff */
[----:B------:R-:W-:Y:S02]  /*0b80*/  FSETP.NEU.FTZ.AND P0, PT, R13, R14, PT ;  /* 0x0000000e0d00720b */ /* 0x000fe40003f1d000 */
[----:B------:R-:W-:Y:S02]  /*0b90*/  SHF.L.U32 R16, R15, R16, RZ ;  /* 0x000000100f107219 */ /* 0x000fe400000006ff */
[----:B------:R-:W-:Y:S02]  /*0ba0*/  SEL R14, R3, RZ, P2 ;  /* 0x000000ff030e7207 */ /* 0x000fe40001000000 */
[----:B------:R-:W-:Y:S02]  /*0bb0*/  ISETP.NE.AND P1, PT, R16, RZ, P1 ;  /* 0x000000ff1000720c */ /* 0x000fe40000f25270 */
[----:B------:R-:W-:Y:S02]  /*0bc0*/  SHF.R.U32.HI R14, RZ, R14, R15 ;  /* 0x0000000eff0e7219 */ /* 0x000fe4000001160f */
[----:B------:R-:W-:-:S02]  /*0bd0*/  PLOP3.LUT P0, PT, P0, P1, PT, 0xf8, 0x8f ;  /* 0x00000000008f781c */ /* 0x000fc40000703f70 */
[----:B------:R-:W-:Y:S02]  /*0be0*/  SHF.R.U32.HI R16, RZ, 0x1, R14 ;  /* 0x00000001ff107819 */ /* 0x000fe4000001160e */
[----:B------:R-:W-:-:S04]  /*0bf0*/  SEL R3, RZ, 0x1, !P0 ;  /* 0x00000001ff037807 */ /* 0x000fc80004000000 */
[----:B------:R-:W-:-:S04]  /*0c00*/  LOP3.LUT R3, R3, 0x1, R16, 0xf8, !PT ;  /* 0x0000000103037812 */ /* 0x000fc800078ef810 */
[----:B------:R-:W-:-:S05]  /*0c10*/  LOP3.LUT R3, R3, R14, RZ, 0xc0, !PT ;  /* 0x0000000e03037212 */ /* 0x000fca00078ec0ff */
[----:B------:R-:W-:-:S05]  /*0c20*/  IMAD.IADD R3, R16, 0x1, R3 ;  /* 0x0000000110037824 */ /* 0x000fca00078e0203 */
[----:B------:R-:W-:Y:S01]  /*0c30*/  LOP3.LUT R0, R3, R0, RZ, 0xfc, !PT ;  /* 0x0000000003007212 */ /* 0x000fe200078efcff */
[----:B------:R-:W-:Y:S06]  /*0c40*/  BRA `(.L_x_33) ;  /* 0x0000000000107947 */ /* 0x000fec0003800000 */
.L_x_32:
[----:B------:R-:W-:-:S04]  /*0c50*/  LOP3.LUT R0, R0, 0x80000000, RZ, 0xc0, !PT ;  /* 0x8000000000007812 */ /* 0x000fc800078ec0ff */
[----:B------:R-:W-:Y:S01]  /*0c60*/  LOP3.LUT R0, R0, 0x7f800000, RZ, 0xfc, !PT ;  /* 0x7f80000000007812 */ /* 0x000fe200078efcff */
[----:B------:R-:W-:Y:S06]  /*0c70*/  BRA `(.L_x_33) ;  /* 0x0000000000047947 */ /* 0x000fec0003800000 */
.L_x_31:
[----:B------:R-:W-:-:S07]  /*0c80*/  IMAD R0, R15, 0x800000, R0 ;  /* 0x008000000f007824 */ /* 0x000fce00078e0200 */
.L_x_33:
[----:B------:R-:W-:Y:S05]  /*0c90*/  BSYNC.RECONVERGENT B2 ;  /* 0x0000000000027941 */ /* 0x000fea0003800200 */
.L_x_30:
[----:B------:R-:W-:Y:S05]  /*0ca0*/  BRA `(.L_x_34) ;  /* 0x0000000000207947 */ /* 0x000fea0003800000 */
.L_x_29:
[----:B------:R-:W-:-:S04]  /*0cb0*/  LOP3.LUT R0, R17, 0x80000000, R16, 0x48, !PT ;  /* 0x8000000011007812 */ /* 0x000fc800078e4810 */
[----:B------:R-:W-:Y:S01]  /*0cc0*/  LOP3.LUT R0, R0, 0x7f800000, RZ, 0xfc, !PT ;  /* 0x7f80000000007812 */ /* 0x000fe200078efcff */
[----:B------:R-:W-:Y:S06]  /*0cd0*/  BRA `(.L_x_34) ;  /* 0x0000000000147947 */ /* 0x000fec0003800000 */
.L_x_28:
[----:B------:R-:W-:Y:S01]  /*0ce0*/  LOP3.LUT R0, R17, 0x80000000, R16, 0x48, !PT ;  /* 0x8000000011007812 */ /* 0x000fe200078e4810 */
[----:B------:R-:W-:Y:S06]  /*0cf0*/  BRA `(.L_x_34) ;  /* 0x00000000000c7947 */ /* 0x000fec0003800000 */
.L_x_27:
[----:B------:R-:W0:Y:S01]  /*0d00*/  MUFU.RSQ R0, -QNAN ;  /* 0xffc0000000007908 */ /* 0x000e220000001400 */
[----:B------:R-:W-:Y:S05]  /*0d10*/  BRA `(.L_x_34) ;  /* 0x0000000000047947 */ /* 0x000fea0003800000 */
.L_x_26:
[----:B------:R-:W-:-:S07]  /*0d20*/  FADD.FTZ R0, R0, R3 ;  /* 0x0000000300007221 */ /* 0x000fce0000010000 */
.L_x_34:
[----:B------:R-:W-:Y:S05]  /*0d30*/  BSYNC.RECONVERGENT B1 ;  /* 0x0000000000017941 */ /* 0x000fea0003800200 */
.L_x_24:
[----:B------:R-:W-:-:S04]  /*0d40*/  IMAD.MOV.U32 R13, RZ, RZ, 0x0 ;  /* 0x00000000ff0d7424 */ /* 0x000fc800078e00ff */
[----:B0-----:R-:W-:Y:S05]  /*0d50*/  RET.REL.NODEC R12 `(_ZN4aicf4cuda23adam_step_f32_kernel_v1EPfPKfS1_S1_lffffS3_S3_) ;  /* 0xfffffff00ca87950 */ /* 0x001fea0003c3ffff */
.L_x_35:
        /* <DEDUP_REMOVED lines=10> */
.L_x_39:


//--------------------- .nv.shared._ZN4aicf4cuda23adam_step_f32_kernel_v2EPfPKfS3_S3_S1_S1_lffffS3_S3_ --------------------------
	.section	.nv.shared._ZN4aicf4cuda23adam_step_f32_kernel_v2EPfPKfS3_S3_S1_S1_lffffS3_S3_,"aw",@nobits
	.sectionflags	@""
	.align	4
.nv.shared._ZN4aicf4cuda23adam_step_f32_kernel_v2EPfPKfS3_S3_S1_S1_lffffS3_S3_:
	.zero		1032


//--------------------- .nv.shared.reserved.0     --------------------------
	.section	.nv.shared.reserved.0,"aw",@nobits
	.weak		__nv_reservedSMEM_offset_0_alias
	.size		__nv_reservedSMEM_offset_0_alias, 0, 64
	.other		__nv_reservedSMEM_offset_0_alias,@"STO_CUDA_RESERVED_SHARED STV_DEFAULT"
__nv_reservedSMEM_offset_0_alias:
	.zero		0
	.zero		64


//--------------------- .nv.shared._ZN4aicf4cuda23adam_step_f32_kernel_v1EPfPKfS1_S1_lffffS3_S3_ --------------------------
	.section	.nv.shared._ZN4aicf4cuda23adam_step_f32_kernel_v1EPfPKfS1_S1_lffffS3_S3_,"aw",@nobits
	.sectionflags	@""
	.align	4
.nv.shared._ZN4aicf4cuda23adam_step_f32_kernel_v1EPfPKfS1_S1_lffffS3_S3_:
	.zero		1032


//--------------------- .nv.constant0._ZN4aicf4cuda23adam_step_f32_kernel_v2EPfPKfS3_S3_S1_S1_lffffS3_S3_ --------------------------
	.section	.nv.constant0._ZN4aicf4cuda23adam_step_f32_kernel_v2EPfPKfS3_S3_S1_S1_lffffS3_S3_,"a",@progbits
	.sectionflags	@""
	.align	4
.nv.constant0._ZN4aicf4cuda23adam_step_f32_kernel_v2EPfPKfS3_S3_S1_S1_lffffS3_S3_:
	.zero		984


//--------------------- .nv.constant0._ZN4aicf4cuda23adam_step_f32_kernel_v1EPfPKfS1_S1_lffffS3_S3_ --------------------------
	.section	.nv.constant0._ZN4aicf4cuda23adam_step_f32_kernel_v1EPfPKfS1_S1_lffffS3_S3_,"a",@progbits
	.sectionflags	@""
	.align	4
.nv.constant0._ZN4aicf4cuda23adam_step_f32_kernel_v1EPfPKfS1_S1_lffffS3_S3_:
	.zero		968


//--------------------- SYMBOLS --------------------------

	.type		.nv.reservedSmem.offset0,@object
	.size		.nv.reservedSmem.offset0,0x4
	.type		.nv.reservedSmem.cap,@object
	.size		.nv.reservedSmem.cap,0x4
